//
// Generated by NVIDIA NVVM Compiler
//
// Compiler Build ID: CL-36424714
// Cuda compilation tools, release 13.0, V13.0.88
// Based on NVVM 20.0.0
//

.version 9.0
.target sm_100
.address_size 64

	// .globl	_Z9LayerNormPKfPfii
.extern .shared .align 16 .b8 shared[];

.visible .entry _Z9LayerNormPKfPfii(
	.param .u64 .ptr .align 1 _Z9LayerNormPKfPfii_param_0,
	.param .u64 .ptr .align 1 _Z9LayerNormPKfPfii_param_1,
	.param .u32 _Z9LayerNormPKfPfii_param_2,
	.param .u32 _Z9LayerNormPKfPfii_param_3
)
{
	.reg .pred 	%p<37>;
	.reg .b32 	%r<167>;
	.reg .b32 	%f<229>;
	.reg .b64 	%rd<23>;
	.reg .b64 	%fd<3>;

	ld.param.u64 	%rd5, [_Z9LayerNormPKfPfii_param_0];
	ld.param.u64 	%rd6, [_Z9LayerNormPKfPfii_param_1];
	ld.param.u32 	%r84, [_Z9LayerNormPKfPfii_param_2];
	ld.param.u32 	%r83, [_Z9LayerNormPKfPfii_param_3];
	cvta.to.global.u64 	%rd1, %rd5;
	cvta.to.global.u64 	%rd2, %rd6;
	mov.u32 	%r85, %ctaid.x;
	mov.u32 	%r86, %ntid.x;
	mov.u32 	%r1, %tid.x;
	mad.lo.s32 	%r2, %r85, %r86, %r1;
	setp.ge.s32 	%p1, %r2, %r84;
	@%p1 bra 	$L__BB0_50;
	mul.lo.s32 	%r3, %r83, %r1;
	shl.b32 	%r87, %r3, 2;
	mov.u32 	%r88, shared;
	add.s32 	%r4, %r88, %r87;
	setp.lt.s32 	%p2, %r83, 1;
	mov.f32 	%f220, 0f00000000;
	@%p2 bra 	$L__BB0_26;
	mul.lo.s32 	%r5, %r83, %r2;
	and.b32  	%r6, %r83, 15;
	setp.lt.u32 	%p3, %r83, 16;
	mov.b32 	%r140, 0;
	@%p3 bra 	$L__BB0_5;
	and.b32  	%r140, %r83, 2147483632;
	neg.s32 	%r148, %r140;
	add.s64 	%rd3, %rd1, 32;
	add.s32 	%r92, %r87, %r88;
	add.s32 	%r146, %r92, 32;
	mov.u32 	%r147, %r5;
$L__BB0_4:
	.pragma "nounroll";
	mul.wide.s32 	%rd7, %r147, 4;
	add.s64 	%rd8, %rd3, %rd7;
	ld.global.f32 	%f30, [%rd8+-32];
	st.shared.f32 	[%r146+-32], %f30;
	ld.global.f32 	%f31, [%rd8+-28];
	st.shared.f32 	[%r146+-28], %f31;
	ld.global.f32 	%f32, [%rd8+-24];
	st.shared.f32 	[%r146+-24], %f32;
	ld.global.f32 	%f33, [%rd8+-20];
	st.shared.f32 	[%r146+-20], %f33;
	ld.global.f32 	%f34, [%rd8+-16];
	st.shared.f32 	[%r146+-16], %f34;
	ld.global.f32 	%f35, [%rd8+-12];
	st.shared.f32 	[%r146+-12], %f35;
	ld.global.f32 	%f36, [%rd8+-8];
	st.shared.f32 	[%r146+-8], %f36;
	ld.global.f32 	%f37, [%rd8+-4];
	st.shared.f32 	[%r146+-4], %f37;
	ld.global.f32 	%f38, [%rd8];
	st.shared.f32 	[%r146], %f38;
	ld.global.f32 	%f39, [%rd8+4];
	st.shared.f32 	[%r146+4], %f39;
	ld.global.f32 	%f40, [%rd8+8];
	st.shared.f32 	[%r146+8], %f40;
	ld.global.f32 	%f41, [%rd8+12];
	st.shared.f32 	[%r146+12], %f41;
	ld.global.f32 	%f42, [%rd8+16];
	st.shared.f32 	[%r146+16], %f42;
	ld.global.f32 	%f43, [%rd8+20];
	st.shared.f32 	[%r146+20], %f43;
	ld.global.f32 	%f44, [%rd8+24];
	st.shared.f32 	[%r146+24], %f44;
	ld.global.f32 	%f45, [%rd8+28];
	st.shared.f32 	[%r146+28], %f45;
	add.s32 	%r148, %r148, 16;
	add.s32 	%r147, %r147, 16;
	add.s32 	%r146, %r146, 64;
	setp.eq.s32 	%p4, %r148, 0;
	@%p4 bra 	$L__BB0_5;
	bra.uni 	$L__BB0_4;
$L__BB0_5:
	setp.eq.s32 	%p5, %r6, 0;
	@%p5 bra 	$L__BB0_14;
	and.b32  	%r11, %r83, 7;
	setp.lt.u32 	%p6, %r6, 8;
	@%p6 bra 	$L__BB0_8;
	add.s32 	%r93, %r140, %r5;
	mul.wide.s32 	%rd9, %r93, 4;
	add.s64 	%rd10, %rd1, %rd9;
	ld.global.f32 	%f46, [%rd10];
	shl.b32 	%r94, %r140, 2;
	add.s32 	%r95, %r4, %r94;
	st.shared.f32 	[%r95], %f46;
	ld.global.f32 	%f47, [%rd10+4];
	st.shared.f32 	[%r95+4], %f47;
	ld.global.f32 	%f48, [%rd10+8];
	st.shared.f32 	[%r95+8], %f48;
	ld.global.f32 	%f49, [%rd10+12];
	st.shared.f32 	[%r95+12], %f49;
	ld.global.f32 	%f50, [%rd10+16];
	st.shared.f32 	[%r95+16], %f50;
	ld.global.f32 	%f51, [%rd10+20];
	st.shared.f32 	[%r95+20], %f51;
	ld.global.f32 	%f52, [%rd10+24];
	st.shared.f32 	[%r95+24], %f52;
	ld.global.f32 	%f53, [%rd10+28];
	st.shared.f32 	[%r95+28], %f53;
	add.s32 	%r140, %r140, 8;
$L__BB0_8:
	setp.eq.s32 	%p7, %r11, 0;
	@%p7 bra 	$L__BB0_14;
	and.b32  	%r14, %r83, 3;
	setp.lt.u32 	%p8, %r11, 4;
	@%p8 bra 	$L__BB0_11;
	add.s32 	%r96, %r140, %r5;
	mul.wide.s32 	%rd11, %r96, 4;
	add.s64 	%rd12, %rd1, %rd11;
	ld.global.f32 	%f54, [%rd12];
	shl.b32 	%r97, %r140, 2;
	add.s32 	%r98, %r4, %r97;
	st.shared.f32 	[%r98], %f54;
	ld.global.f32 	%f55, [%rd12+4];
	st.shared.f32 	[%r98+4], %f55;
	ld.global.f32 	%f56, [%rd12+8];
	st.shared.f32 	[%r98+8], %f56;
	ld.global.f32 	%f57, [%rd12+12];
	st.shared.f32 	[%r98+12], %f57;
	add.s32 	%r140, %r140, 4;
$L__BB0_11:
	setp.eq.s32 	%p9, %r14, 0;
	@%p9 bra 	$L__BB0_14;
	shl.b32 	%r100, %r140, 2;
	add.s32 	%r101, %r87, %r100;
	add.s32 	%r145, %r88, %r101;
	add.s32 	%r144, %r140, %r5;
	neg.s32 	%r143, %r14;
$L__BB0_13:
	.pragma "nounroll";
	mul.wide.s32 	%rd13, %r144, 4;
	add.s64 	%rd14, %rd1, %rd13;
	ld.global.f32 	%f58, [%rd14];
	st.shared.f32 	[%r145], %f58;
	add.s32 	%r145, %r145, 4;
	add.s32 	%r144, %r144, 1;
	add.s32 	%r143, %r143, 1;
	setp.ne.s32 	%p10, %r143, 0;
	@%p10 bra 	$L__BB0_13;
$L__BB0_14:
	setp.lt.u32 	%p11, %r83, 16;
	mov.f32 	%f220, 0f00000000;
	mov.b32 	%r151, 0;
	@%p11 bra 	$L__BB0_17;
	and.b32  	%r151, %r83, 2147483632;
	neg.s32 	%r150, %r151;
	add.s32 	%r106, %r87, %r88;
	add.s32 	%r149, %r106, 32;
	mov.f32 	%f220, 0f00000000;
$L__BB0_16:
	.pragma "nounroll";
	ld.shared.f32 	%f62, [%r149+-32];
	add.f32 	%f63, %f220, %f62;
	ld.shared.f32 	%f64, [%r149+-28];
	add.f32 	%f65, %f63, %f64;
	ld.shared.f32 	%f66, [%r149+-24];
	add.f32 	%f67, %f65, %f66;
	ld.shared.f32 	%f68, [%r149+-20];
	add.f32 	%f69, %f67, %f68;
	ld.shared.f32 	%f70, [%r149+-16];
	add.f32 	%f71, %f69, %f70;
	ld.shared.f32 	%f72, [%r149+-12];
	add.f32 	%f73, %f71, %f72;
	ld.shared.f32 	%f74, [%r149+-8];
	add.f32 	%f75, %f73, %f74;
	ld.shared.f32 	%f76, [%r149+-4];
	add.f32 	%f77, %f75, %f76;
	ld.shared.f32 	%f78, [%r149];
	add.f32 	%f79, %f77, %f78;
	ld.shared.f32 	%f80, [%r149+4];
	add.f32 	%f81, %f79, %f80;
	ld.shared.f32 	%f82, [%r149+8];
	add.f32 	%f83, %f81, %f82;
	ld.shared.f32 	%f84, [%r149+12];
	add.f32 	%f85, %f83, %f84;
	ld.shared.f32 	%f86, [%r149+16];
	add.f32 	%f87, %f85, %f86;
	ld.shared.f32 	%f88, [%r149+20];
	add.f32 	%f89, %f87, %f88;
	ld.shared.f32 	%f90, [%r149+24];
	add.f32 	%f91, %f89, %f90;
	ld.shared.f32 	%f92, [%r149+28];
	add.f32 	%f220, %f91, %f92;
	add.s32 	%r150, %r150, 16;
	add.s32 	%r149, %r149, 64;
	setp.ne.s32 	%p12, %r150, 0;
	@%p12 bra 	$L__BB0_16;
$L__BB0_17:
	setp.eq.s32 	%p13, %r6, 0;
	@%p13 bra 	$L__BB0_26;
	and.b32  	%r40, %r83, 7;
	setp.lt.u32 	%p14, %r6, 8;
	@%p14 bra 	$L__BB0_20;
	shl.b32 	%r107, %r151, 2;
	add.s32 	%r108, %r4, %r107;
	ld.shared.f32 	%f94, [%r108];
	add.f32 	%f95, %f220, %f94;
	ld.shared.f32 	%f96, [%r108+4];
	add.f32 	%f97, %f95, %f96;
	ld.shared.f32 	%f98, [%r108+8];
	add.f32 	%f99, %f97, %f98;
	ld.shared.f32 	%f100, [%r108+12];
	add.f32 	%f101, %f99, %f100;
	ld.shared.f32 	%f102, [%r108+16];
	add.f32 	%f103, %f101, %f102;
	ld.shared.f32 	%f104, [%r108+20];
	add.f32 	%f105, %f103, %f104;
	ld.shared.f32 	%f106, [%r108+24];
	add.f32 	%f107, %f105, %f106;
	ld.shared.f32 	%f108, [%r108+28];
	add.f32 	%f220, %f107, %f108;
	add.s32 	%r151, %r151, 8;
$L__BB0_20:
	setp.eq.s32 	%p15, %r40, 0;
	@%p15 bra 	$L__BB0_26;
	and.b32  	%r43, %r83, 3;
	setp.lt.u32 	%p16, %r40, 4;
	@%p16 bra 	$L__BB0_23;
	shl.b32 	%r109, %r151, 2;
	add.s32 	%r110, %r4, %r109;
	ld.shared.f32 	%f110, [%r110];
	add.f32 	%f111, %f220, %f110;
	ld.shared.f32 	%f112, [%r110+4];
	add.f32 	%f113, %f111, %f112;
	ld.shared.f32 	%f114, [%r110+8];
	add.f32 	%f115, %f113, %f114;
	ld.shared.f32 	%f116, [%r110+12];
	add.f32 	%f220, %f115, %f116;
	add.s32 	%r151, %r151, 4;
$L__BB0_23:
	setp.eq.s32 	%p17, %r43, 0;
	@%p17 bra 	$L__BB0_26;
	shl.b32 	%r112, %r151, 2;
	add.s32 	%r113, %r87, %r112;
	add.s32 	%r155, %r88, %r113;
	neg.s32 	%r154, %r43;
$L__BB0_25:
	.pragma "nounroll";
	ld.shared.f32 	%f117, [%r155];
	add.f32 	%f220, %f220, %f117;
	add.s32 	%r155, %r155, 4;
	add.s32 	%r154, %r154, 1;
	setp.ne.s32 	%p18, %r154, 0;
	@%p18 bra 	$L__BB0_25;
$L__BB0_26:
	setp.lt.s32 	%p19, %r83, 1;
	cvt.rn.f32.s32 	%f14, %r83;
	div.rn.f32 	%f15, %f220, %f14;
	mov.f32 	%f228, 0f00000000;
	@%p19 bra 	$L__BB0_38;
	and.b32  	%r52, %r83, 7;
	setp.lt.u32 	%p20, %r83, 8;
	mov.f32 	%f228, 0f00000000;
	mov.b32 	%r159, 0;
	@%p20 bra 	$L__BB0_30;
	and.b32  	%r159, %r83, 2147483640;
	neg.s32 	%r157, %r159;
	add.s32 	%r118, %r87, %r88;
	add.s32 	%r156, %r118, 16;
	mov.f32 	%f228, 0f00000000;
$L__BB0_29:
	.pragma "nounroll";
	ld.shared.f32 	%f122, [%r156+-16];
	sub.f32 	%f123, %f122, %f15;
	fma.rn.f32 	%f124, %f123, %f123, %f228;
	ld.shared.f32 	%f125, [%r156+-12];
	sub.f32 	%f126, %f125, %f15;
	fma.rn.f32 	%f127, %f126, %f126, %f124;
	ld.shared.f32 	%f128, [%r156+-8];
	sub.f32 	%f129, %f128, %f15;
	fma.rn.f32 	%f130, %f129, %f129, %f127;
	ld.shared.f32 	%f131, [%r156+-4];
	sub.f32 	%f132, %f131, %f15;
	fma.rn.f32 	%f133, %f132, %f132, %f130;
	ld.shared.f32 	%f134, [%r156];
	sub.f32 	%f135, %f134, %f15;
	fma.rn.f32 	%f136, %f135, %f135, %f133;
	ld.shared.f32 	%f137, [%r156+4];
	sub.f32 	%f138, %f137, %f15;
	fma.rn.f32 	%f139, %f138, %f138, %f136;
	ld.shared.f32 	%f140, [%r156+8];
	sub.f32 	%f141, %f140, %f15;
	fma.rn.f32 	%f142, %f141, %f141, %f139;
	ld.shared.f32 	%f143, [%r156+12];
	sub.f32 	%f144, %f143, %f15;
	fma.rn.f32 	%f228, %f144, %f144, %f142;
	add.s32 	%r157, %r157, 8;
	add.s32 	%r156, %r156, 32;
	setp.ne.s32 	%p21, %r157, 0;
	@%p21 bra 	$L__BB0_29;
$L__BB0_30:
	setp.eq.s32 	%p22, %r52, 0;
	@%p22 bra 	$L__BB0_38;
	and.b32  	%r61, %r83, 3;
	setp.lt.u32 	%p23, %r52, 4;
	@%p23 bra 	$L__BB0_33;
	shl.b32 	%r119, %r159, 2;
	add.s32 	%r120, %r4, %r119;
	ld.shared.f32 	%f146, [%r120];
	sub.f32 	%f147, %f146, %f15;
	fma.rn.f32 	%f148, %f147, %f147, %f228;
	ld.shared.f32 	%f149, [%r120+4];
	sub.f32 	%f150, %f149, %f15;
	fma.rn.f32 	%f151, %f150, %f150, %f148;
	ld.shared.f32 	%f152, [%r120+8];
	sub.f32 	%f153, %f152, %f15;
	fma.rn.f32 	%f154, %f153, %f153, %f151;
	ld.shared.f32 	%f155, [%r120+12];
	sub.f32 	%f156, %f155, %f15;
	fma.rn.f32 	%f228, %f156, %f156, %f154;
	add.s32 	%r159, %r159, 4;
$L__BB0_33:
	setp.eq.s32 	%p24, %r61, 0;
	@%p24 bra 	$L__BB0_38;
	setp.eq.s32 	%p25, %r61, 1;
	@%p25 bra 	$L__BB0_36;
	shl.b32 	%r121, %r159, 2;
	add.s32 	%r122, %r4, %r121;
	ld.shared.f32 	%f158, [%r122];
	sub.f32 	%f159, %f158, %f15;
	fma.rn.f32 	%f160, %f159, %f159, %f228;
	ld.shared.f32 	%f161, [%r122+4];
	sub.f32 	%f162, %f161, %f15;
	fma.rn.f32 	%f228, %f162, %f162, %f160;
	add.s32 	%r159, %r159, 2;
$L__BB0_36:
	and.b32  	%r123, %r83, 1;
	setp.eq.b32 	%p26, %r123, 1;
	not.pred 	%p27, %p26;
	@%p27 bra 	$L__BB0_38;
	shl.b32 	%r124, %r159, 2;
	add.s32 	%r125, %r4, %r124;
	ld.shared.f32 	%f163, [%r125];
	sub.f32 	%f164, %f163, %f15;
	fma.rn.f32 	%f228, %f164, %f164, %f228;
$L__BB0_38:
	setp.lt.s32 	%p28, %r83, 1;
	div.rn.f32 	%f165, %f228, %f14;
	cvt.f64.f32 	%fd1, %f165;
	add.f64 	%fd2, %fd1, 0d3E7AD7F29ABCAF48;
	cvt.rn.f32.f64 	%f166, %fd2;
	sqrt.rn.f32 	%f28, %f166;
	@%p28 bra 	$L__BB0_50;
	mul.lo.s32 	%r66, %r83, %r2;
	and.b32  	%r67, %r83, 7;
	setp.lt.u32 	%p29, %r83, 8;
	mov.b32 	%r165, 0;
	@%p29 bra 	$L__BB0_42;
	and.b32  	%r165, %r83, 2147483640;
	neg.s32 	%r163, %r165;
	add.s32 	%r129, %r87, %r88;
	add.s32 	%r162, %r129, 16;
	add.s64 	%rd4, %rd2, 16;
	mov.u32 	%r161, %r66;
$L__BB0_41:
	.pragma "nounroll";
	mul.wide.s32 	%rd15, %r161, 4;
	add.s64 	%rd16, %rd4, %rd15;
	ld.shared.f32 	%f167, [%r162+-16];
	sub.f32 	%f168, %f167, %f15;
	div.rn.f32 	%f169, %f168, %f28;
	st.global.f32 	[%rd16+-16], %f169;
	ld.shared.f32 	%f170, [%r162+-12];
	sub.f32 	%f171, %f170, %f15;
	div.rn.f32 	%f172, %f171, %f28;
	st.global.f32 	[%rd16+-12], %f172;
	ld.shared.f32 	%f173, [%r162+-8];
	sub.f32 	%f174, %f173, %f15;
	div.rn.f32 	%f175, %f174, %f28;
	st.global.f32 	[%rd16+-8], %f175;
	ld.shared.f32 	%f176, [%r162+-4];
	sub.f32 	%f177, %f176, %f15;
	div.rn.f32 	%f178, %f177, %f28;
	st.global.f32 	[%rd16+-4], %f178;
	ld.shared.f32 	%f179, [%r162];
	sub.f32 	%f180, %f179, %f15;
	div.rn.f32 	%f181, %f180, %f28;
	st.global.f32 	[%rd16], %f181;
	ld.shared.f32 	%f182, [%r162+4];
	sub.f32 	%f183, %f182, %f15;
	div.rn.f32 	%f184, %f183, %f28;
	st.global.f32 	[%rd16+4], %f184;
	ld.shared.f32 	%f185, [%r162+8];
	sub.f32 	%f186, %f185, %f15;
	div.rn.f32 	%f187, %f186, %f28;
	st.global.f32 	[%rd16+8], %f187;
	ld.shared.f32 	%f188, [%r162+12];
	sub.f32 	%f189, %f188, %f15;
	div.rn.f32 	%f190, %f189, %f28;
	st.global.f32 	[%rd16+12], %f190;
	add.s32 	%r163, %r163, 8;
	add.s32 	%r162, %r162, 32;
	add.s32 	%r161, %r161, 8;
	setp.ne.s32 	%p30, %r163, 0;
	@%p30 bra 	$L__BB0_41;
$L__BB0_42:
	setp.eq.s32 	%p31, %r67, 0;
	@%p31 bra 	$L__BB0_50;
	and.b32  	%r78, %r83, 3;
	setp.lt.u32 	%p32, %r67, 4;
	@%p32 bra 	$L__BB0_45;
	shl.b32 	%r130, %r165, 2;
	add.s32 	%r131, %r4, %r130;
	ld.shared.f32 	%f191, [%r131];
	sub.f32 	%f192, %f191, %f15;
	div.rn.f32 	%f193, %f192, %f28;
	add.s32 	%r132, %r165, %r66;
	mul.wide.s32 	%rd17, %r132, 4;
	add.s64 	%rd18, %rd2, %rd17;
	st.global.f32 	[%rd18], %f193;
	ld.shared.f32 	%f194, [%r131+4];
	sub.f32 	%f195, %f194, %f15;
	div.rn.f32 	%f196, %f195, %f28;
	st.global.f32 	[%rd18+4], %f196;
	ld.shared.f32 	%f197, [%r131+8];
	sub.f32 	%f198, %f197, %f15;
	div.rn.f32 	%f199, %f198, %f28;
	st.global.f32 	[%rd18+8], %f199;
	ld.shared.f32 	%f200, [%r131+12];
	sub.f32 	%f201, %f200, %f15;
	div.rn.f32 	%f202, %f201, %f28;
	st.global.f32 	[%rd18+12], %f202;
	add.s32 	%r165, %r165, 4;
$L__BB0_45:
	setp.eq.s32 	%p33, %r78, 0;
	@%p33 bra 	$L__BB0_50;
	setp.eq.s32 	%p34, %r78, 1;
	@%p34 bra 	$L__BB0_48;
	shl.b32 	%r133, %r165, 2;
	add.s32 	%r134, %r4, %r133;
	ld.shared.f32 	%f203, [%r134];
	sub.f32 	%f204, %f203, %f15;
	div.rn.f32 	%f205, %f204, %f28;
	add.s32 	%r135, %r165, %r66;
	mul.wide.s32 	%rd19, %r135, 4;
	add.s64 	%rd20, %rd2, %rd19;
	st.global.f32 	[%rd20], %f205;
	ld.shared.f32 	%f206, [%r134+4];
	sub.f32 	%f207, %f206, %f15;
	div.rn.f32 	%f208, %f207, %f28;
	st.global.f32 	[%rd20+4], %f208;
	add.s32 	%r165, %r165, 2;
$L__BB0_48:
	and.b32  	%r136, %r83, 1;
	setp.eq.b32 	%p35, %r136, 1;
	not.pred 	%p36, %p35;
	@%p36 bra 	$L__BB0_50;
	shl.b32 	%r137, %r165, 2;
	add.s32 	%r138, %r4, %r137;
	ld.shared.f32 	%f209, [%r138];
	sub.f32 	%f210, %f209, %f15;
	div.rn.f32 	%f211, %f210, %f28;
	add.s32 	%r139, %r165, %r66;
	mul.wide.s32 	%rd21, %r139, 4;
	add.s64 	%rd22, %rd2, %rd21;
	st.global.f32 	[%rd22], %f211;
$L__BB0_50:
	ret;

}


// ===== COMPILED SASS (sm_100) =====

	.target	sm_100

	.elftype	@"ET_EXEC"


//--------------------- .note.nv.tkinfo           --------------------------
	.section	.note.nv.tkinfo,"",@"SHT_NOTE"
	.sectionflags	@"SHF_NOTE_NV_TKINFO"
	.tkinfo
        /*0018*/ 	.word	0x00000002
        /*0030*/ 	.string	""
        /*0030*/ 	.string	"ptxas"
        /*0030*/ 	.string	"Cuda compilation tools, release 13.0, V13.0.88"
        /*0030*/ 	.string	"Build cuda_13.0.r13.0/compiler.36424714_0"
        /*0030*/ 	.string	"-arch sm_100 -m 64 "



//--------------------- .note.nv.cuinfo           --------------------------
	.section	.note.nv.cuinfo,"",@"SHT_NOTE"
	.sectionflags	@"SHF_NOTE_NV_CUINFO"
        /*0018*/ 	.short	0x0002
        /*001a*/ 	.short	0x0064
        /*001c*/ 	.short	0x0082
	.zero		2


//--------------------- .nv.info                  --------------------------
	.section	.nv.info,"",@"SHT_CUDA_INFO"
	.align	4


	//----- nvinfo : EIATTR_REGCOUNT
	.align		4
        /*0000*/ 	.byte	0x04, 0x2f
        /*0002*/ 	.short	(.L_1 - .L_0)
	.align		4
.L_0:
        /*0004*/ 	.word	index@(_Z9LayerNormPKfPfii)
        /*0008*/ 	.word	0x0000001f


	//----- nvinfo : EIATTR_FRAME_SIZE
	.align		4
.L_1:
        /*000c*/ 	.byte	0x04, 0x11
        /*000e*/ 	.short	(.L_3 - .L_2)
	.align		4
.L_2:
        /*0010*/ 	.word	index@($__internal_1_$__cuda_sm3x_div_rn_noftz_f32_slowpath)
        /*0014*/ 	.word	0x00000000


	//----- nvinfo : EIATTR_FRAME_SIZE
	.align		4
.L_3:
        /*0018*/ 	.byte	0x04, 0x11
        /*001a*/ 	.short	(.L_5 - .L_4)
	.align		4
.L_4:
        /*001c*/ 	.word	index@($__internal_0_$__cuda_sm20_sqrt_rn_f32_slowpath)
        /*0020*/ 	.word	0x00000000


	//----- nvinfo : EIATTR_FRAME_SIZE
	.align		4
.L_5:
        /*0024*/ 	.byte	0x04, 0x11
        /*0026*/ 	.short	(.L_7 - .L_6)
	.align		4
.L_6:
        /*0028*/ 	.word	index@(_Z9LayerNormPKfPfii)
        /*002c*/ 	.word	0x00000000


	//----- nvinfo : EIATTR_MIN_STACK_SIZE
	.align		4
.L_7:
        /*0030*/ 	.byte	0x04, 0x12
        /*0032*/ 	.short	(.L_9 - .L_8)
	.align		4
.L_8:
        /*0034*/ 	.word	index@(_Z9LayerNormPKfPfii)
        /*0038*/ 	.word	0x00000000
.L_9:


//--------------------- .nv.compat                --------------------------
	.section	.nv.compat,"",@"SHT_CUDA_COMPAT_INFO"
	.align	4
        /*0000*/ 	.byte	0x02, 0x09, 0x00, 0x00, 0x02, 0x02, 0x01, 0x00, 0x02, 0x05, 0x05, 0x00, 0x03, 0x07, 0x01, 0x01
        /*0010*/ 	.byte	0x02, 0x03, 0x00, 0x00, 0x02, 0x06, 0x01, 0x00, 0x04, 0x0b, 0x08, 0x00, 0x01, 0x00, 0x00, 0x00
        /*0020*/ 	.byte	0x00, 0x00, 0x00, 0x00


//--------------------- .nv.info._Z9LayerNormPKfPfii --------------------------
	.section	.nv.info._Z9LayerNormPKfPfii,"",@"SHT_CUDA_INFO"
	.sectionflags	@""
	.align	4


	//----- nvinfo : EIATTR_CUDA_API_VERSION
	.align		4
        /*0000*/ 	.byte	0x04, 0x37
        /*0002*/ 	.short	(.L_11 - .L_10)
.L_10:
        /*0004*/ 	.word	0x00000082


	//----- nvinfo : EIATTR_KPARAM_INFO
	.align		4
.L_11:
        /*0008*/ 	.byte	0x04, 0x17
        /*000a*/ 	.short	(.L_13 - .L_12)
.L_12:
        /*000c*/ 	.word	0x00000000
        /*0010*/ 	.short	0x0003
        /*0012*/ 	.short	0x0014
        /*0014*/ 	.byte	0x00, 0xf0, 0x11, 0x00


	//----- nvinfo : EIATTR_KPARAM_INFO
	.align		4
.L_13:
        /*0018*/ 	.byte	0x04, 0x17
        /*001a*/ 	.short	(.L_15 - .L_14)
.L_14:
        /*001c*/ 	.word	0x00000000
        /*0020*/ 	.short	0x0002
        /*0022*/ 	.short	0x0010
        /*0024*/ 	.byte	0x00, 0xf0, 0x11, 0x00


	//----- nvinfo : EIATTR_KPARAM_INFO
	.align		4
.L_15:
        /*0028*/ 	.byte	0x04, 0x17
        /*002a*/ 	.short	(.L_17 - .L_16)
.L_16:
        /*002c*/ 	.word	0x00000000
        /*0030*/ 	.short	0x0001
        /*0032*/ 	.short	0x0008
        /*0034*/ 	.byte	0x00, 0xf5, 0x21, 0x00


	//----- nvinfo : EIATTR_KPARAM_INFO
	.align		4
.L_17:
        /*0038*/ 	.byte	0x04, 0x17
        /*003a*/ 	.short	(.L_19 - .L_18)
.L_18:
        /*003c*/ 	.word	0x00000000
        /*0040*/ 	.short	0x0000
        /*0042*/ 	.short	0x0000
        /*0044*/ 	.byte	0x00, 0xf5, 0x21, 0x00


	//----- nvinfo : EIATTR_SPARSE_MMA_MASK
	.align		4
.L_19:
        /*0048*/ 	.byte	0x03, 0x50
        /*004a*/ 	.short	0x0000


	//----- nvinfo : EIATTR_MAXREG_COUNT
	.align		4
        /*004c*/ 	.byte	0x03, 0x1b
        /*004e*/ 	.short	0x00ff


	//----- nvinfo : EIATTR_MERCURY_ISA_VERSION
	.align		4
        /*0050*/ 	.byte	0x03, 0x5f
        /*0052*/ 	.short	0x0101


	//----- nvinfo : EIATTR_VRC_CTA_INIT_COUNT
	.align		4
        /*0054*/ 	.byte	0x02, 0x4a
	.zero		1
	.zero		1


	//----- nvinfo : EIATTR_EXIT_INSTR_OFFSETS
	.align		4
        /*0058*/ 	.byte	0x04, 0x1c
        /*005a*/ 	.short	(.L_21 - .L_20)


	//   ....[0]....
.L_20:
        /*005c*/ 	.word	0x00000070


	//   ....[1]....
        /*0060*/ 	.word	0x00001600


	//   ....[2]....
        /*0064*/ 	.word	0x00001ff0


	//   ....[3]....
        /*0068*/ 	.word	0x000024e0


	//   ....[4]....
        /*006c*/ 	.word	0x000027b0


	//   ....[5]....
        /*0070*/ 	.word	0x00002910


	//----- nvinfo : EIATTR_CRS_STACK_SIZE
	.align		4
.L_21:
        /*0074*/ 	.byte	0x04, 0x1e
        /*0076*/ 	.short	(.L_23 - .L_22)
.L_22:
        /*0078*/ 	.word	0x00000000


	//----- nvinfo : EIATTR_CBANK_PARAM_SIZE
	.align		4
.L_23:
        /*007c*/ 	.byte	0x03, 0x19
        /*007e*/ 	.short	0x0018


	//----- nvinfo : EIATTR_PARAM_CBANK
	.align		4
        /*0080*/ 	.byte	0x04, 0x0a
        /*0082*/ 	.short	(.L_25 - .L_24)
	.align		4
.L_24:
        /*0084*/ 	.word	index@(.nv.constant0._Z9LayerNormPKfPfii)
        /*0088*/ 	.short	0x0380
        /*008a*/ 	.short	0x0018


	//----- nvinfo : EIATTR_SW_WAR
	.align		4
.L_25:
        /*008c*/ 	.byte	0x04, 0x36
        /*008e*/ 	.short	(.L_27 - .L_26)
.L_26:
        /*0090*/ 	.word	0x00000008
.L_27:


//--------------------- .nv.callgraph             --------------------------
	.section	.nv.callgraph,"",@"SHT_CUDA_CALLGRAPH"
	.align	4
	.sectionentsize	8
	.align		4
        /*0000*/ 	.word	0x00000000
	.align		4
        /*0004*/ 	.word	0xffffffff
	.align		4
        /*0008*/ 	.word	0x00000000
	.align		4
        /*000c*/ 	.word	0xfffffffe
	.align		4
        /*0010*/ 	.word	0x00000000
	.align		4
        /*0014*/ 	.word	0xfffffffd
	.align		4
        /*0018*/ 	.word	0x00000000
	.align		4
        /*001c*/ 	.word	0xfffffffc


//--------------------- .text._Z9LayerNormPKfPfii --------------------------
	.section	.text._Z9LayerNormPKfPfii,"ax",@progbits
	.align	128
        .global         _Z9LayerNormPKfPfii
        .type           _Z9LayerNormPKfPfii,@function
        .size           _Z9LayerNormPKfPfii,(.L_x_72 - _Z9LayerNormPKfPfii)
        .other          _Z9LayerNormPKfPfii,@"STO_CUDA_ENTRY STV_DEFAULT"
_Z9LayerNormPKfPfii:
.text._Z9LayerNormPKfPfii:
[----:B------:R-:W-:Y:S01]  /*0000*/  LDC R1, c[0x0][0x37c] ;  /* 0x0000df00ff017b82 */ /* 0x000fe20000000800 */
[----:B------:R-:W0:Y:S07]  /*0010*/  S2R R3, SR_TID.X ;  /* 0x0000000000037919 */ /* 0x000e2e0000002100 */
[----:B------:R-:W0:Y:S01]  /*0020*/  S2UR UR4, SR_CTAID.X ;  /* 0x00000000000479c3 */ /* 0x000e220000002500 */
[----:B------:R-:W1:Y:S07]  /*0030*/  LDCU UR5, c[0x0][0x390] ;  /* 0x00007200ff0577ac */ /* 0x000e6e0008000800 */
[----:B------:R-:W0:Y:S02]  /*0040*/  LDC R8, c[0x0][0x360] ;  /* 0x0000d800ff087b82 */ /* 0x000e240000000800 */
[----:B0-----:R-:W-:-:S05]  /*0050*/  IMAD R8, R8, UR4, R3 ;  /* 0x0000000408087c24 */ /* 0x001fca000f8e0203 */
[----:B-1----:R-:W-:-:S13]  /*0060*/  ISETP.GE.AND P0, PT, R8, UR5, PT ;  /* 0x0000000508007c0c */ /* 0x002fda000bf06270 */
[----:B------:R-:W-:Y:S05]  /*0070*/  @P0 EXIT ;  /* 0x000000000000094d */ /* 0x000fea0003800000 */
[----:B------:R-:W0:Y:S01]  /*0080*/  S2UR UR5, SR_CgaCtaId ;  /* 0x00000000000579c3 */ /* 0x000e220000008800 */
[----:B------:R-:W1:Y:S01]  /*0090*/  LDCU UR6, c[0x0][0x394] ;  /* 0x00007280ff0677ac */ /* 0x000e620008000800 */
[----:B------:R-:W-:Y:S01]  /*00a0*/  HFMA2 R10, -RZ, RZ, 0, 0 ;  /* 0x00000000ff0a7431 */ /* 0x000fe200000001ff */
[----:B------:R-:W-:Y:S01]  /*00b0*/  UMOV UR4, 0x400 ;  /* 0x0000040000047882 */ /* 0x000fe20000000000 */
[----:B------:R-:W2:Y:S01]  /*00c0*/  LDCU.64 UR12, c[0x0][0x358] ;  /* 0x00006b00ff0c77ac */ /* 0x000ea20008000a00 */
[----:B-1----:R-:W-:Y:S02]  /*00d0*/  UISETP.GE.AND UP0, UPT, UR6, 0x1, UPT ;  /* 0x000000010600788c */ /* 0x002fe4000bf06270 */
[----:B------:R-:W-:Y:S01]  /*00e0*/  IMAD R0, R3, UR6, RZ ;  /* 0x0000000603007c24 */ /* 0x000fe2000f8e02ff */
[----:B0-----:R-:W-:-:S04]  /*00f0*/  ULEA UR4, UR5, UR4, 0x18 ;  /* 0x0000000405047291 */ /* 0x001fc8000f8ec0ff */
[----:B------:R-:W-:-:S04]  /*0100*/  SHF.L.U32 R0, R0, 0x2, RZ ;  /* 0x0000000200007819 */ /* 0x000fc800000006ff */
[----:B------:R-:W-:Y:S01]  /*0110*/  IADD3 R2, PT, PT, R0, UR4, RZ ;  /* 0x0000000400027c10 */ /* 0x000fe2000fffe0ff */
[----:B--2---:R-:W-:Y:S06]  /*0120*/  BRA.U !UP0, `(.L_x_0) ;  /* 0x0000000d083c7547 */ /* 0x004fec000b800000 */
[----:B------:R-:W-:Y:S02]  /*0130*/  UISETP.GE.U32.AND UP1, UPT, UR6, 0x10, UPT ;  /* 0x000000100600788c */ /* 0x000fe4000bf26070 */
[----:B------:R-:W-:Y:S01]  /*0140*/  IMAD R3, R8, UR6, RZ ;  /* 0x0000000608037c24 */ /* 0x000fe2000f8e02ff */
[----:B------:R-:W-:Y:S01]  /*0150*/  ULOP3.LUT UR10, UR6, 0xf, URZ, 0xc0, !UPT ;  /* 0x0000000f060a7892 */ /* 0x000fe2000f8ec0ff */
[----:B------:R-:W-:-:S03]  /*0160*/  MOV R6, RZ ;  /* 0x000000ff00067202 */ /* 0x000fc60000000f00 */
[----:B------:R-:W-:Y:S02]  /*0170*/  UISETP.NE.AND UP0, UPT, UR10, URZ, UPT ;  /* 0x000000ff0a00728c */ /* 0x000fe4000bf05270 */
[----:B------:R-:W-:Y:S09]  /*0180*/  BRA.U !UP1, `(.L_x_1) ;  /* 0x0000000109c07547 */ /* 0x000ff2000b800000 */
[----:B------:R-:W0:Y:S01]  /*0190*/  LDCU.64 UR8, c[0x0][0x380] ;  /* 0x00007000ff0877ac */ /* 0x000e220008000a00 */
[----:B------:R-:W-:Y:S02]  /*01a0*/  IADD3 R7, PT, PT, R2, 0x20, RZ ;  /* 0x0000002002077810 */ /* 0x000fe40007ffe0ff */
[----:B------:R-:W-:Y:S01]  /*01b0*/  MOV R9, R3 ;  /* 0x0000000300097202 */ /* 0x000fe20000000f00 */
[----:B------:R-:W-:-:S06]  /*01c0*/  ULOP3.LUT UR5, UR6, 0x7ffffff0, URZ, 0xc0, !UPT ;  /* 0x7ffffff006057892 */ /* 0x000fcc000f8ec0ff */
[----:B------:R-:W-:Y:S01]  /*01d0*/  MOV R6, UR5 ;  /* 0x0000000500067c02 */ /* 0x000fe20008000f00 */
[----:B0-----:R-:W-:Y:S02]  /*01e0*/  UIADD3 UR6, UP1, UPT, UR8, 0x20, URZ ;  /* 0x0000002008067890 */ /* 0x001fe4000ff3e0ff */
[----:B------:R-:W-:Y:S02]  /*01f0*/  UIADD3 UR8, UPT, UPT, -UR5, URZ, URZ ;  /* 0x000000ff05087290 */ /* 0x000fe4000fffe1ff */
[----:B------:R-:W-:-:S12]  /*0200*/  UIADD3.X UR7, UPT, UPT, URZ, UR9, URZ, UP1, !UPT ;  /* 0x00000009ff077290 */ /* 0x000fd80008ffe4ff */
.L_x_2:
[----:B------:R-:W-:Y:S02]  /*0210*/  MOV R4, UR6 ;  /* 0x0000000600047c02 */ /* 0x000fe40008000f00 */
[----:B------:R-:W-:-:S03]  /*0220*/  MOV R5, UR7 ;  /* 0x0000000700057c02 */ /* 0x000fc60008000f00 */
[----:B------:R-:W-:-:S05]  /*0230*/  IMAD.WIDE R4, R9, 0x4, R4 ;  /* 0x0000000409047825 */ /* 0x000fca00078e0204 */
[----:B------:R-:W2:Y:S04]  /*0240*/  LDG.E R10, desc[UR12][R4.64+-0x20] ;  /* 0xffffe00c040a7981 */ /* 0x000ea8000c1e1900 */
[----:B------:R-:W3:Y:S04]  /*0250*/  LDG.E R12, desc[UR12][R4.64+-0x1c] ;  /* 0xffffe40c040c7981 */ /* 0x000ee8000c1e1900 */
[----:B------:R-:W4:Y:S04]  /*0260*/  LDG.E R14, desc[UR12][R4.64+-0x18] ;  /* 0xffffe80c040e7981 */ /* 0x000f28000c1e1900 */
[----:B------:R-:W5:Y:S04]  /*0270*/  LDG.E R16, desc[UR12][R4.64+-0x14] ;  /* 0xffffec0c04107981 */ /* 0x000f68000c1e1900 */
        /* <DEDUP_REMOVED lines=11> */
[----:B------:R-:W5:Y:S01]  /*0330*/  LDG.E R21, desc[UR12][R4.64+0x1c] ;  /* 0x00001c0c04157981 */ /* 0x000f62000c1e1900 */
[----:B------:R-:W-:Y:S01]  /*0340*/  UIADD3 UR8, UPT, UPT, UR8, 0x10, URZ ;  /* 0x0000001008087890 */ /* 0x000fe2000fffe0ff */
[----:B------:R-:W-:-:S03]  /*0350*/  IADD3 R9, PT, PT, R9, 0x10, RZ ;  /* 0x0000001009097810 */ /* 0x000fc60007ffe0ff */
[----:B------:R-:W-:Y:S01]  /*0360*/  UISETP.NE.AND UP1, UPT, UR8, URZ, UPT ;  /* 0x000000ff0800728c */ /* 0x000fe2000bf25270 */
[----:B--2---:R-:W-:Y:S04]  /*0370*/  STS [R7+-0x20], R10 ;  /* 0xffffe00a07007388 */ /* 0x004fe80000000800 */
[----:B---3--:R-:W-:Y:S04]  /*0380*/  STS [R7+-0x1c], R12 ;  /* 0xffffe40c07007388 */ /* 0x008fe80000000800 */
[----:B----4-:R-:W-:Y:S04]  /*0390*/  STS [R7+-0x18], R14 ;  /* 0xffffe80e07007388 */ /* 0x010fe80000000800 */
[----:B-----5:R-:W-:Y:S04]  /*03a0*/  STS [R7+-0x14], R16 ;  /* 0xffffec1007007388 */ /* 0x020fe80000000800 */
[----:B------:R-:W-:Y:S04]  /*03b0*/  STS [R7+-0x10], R18 ;  /* 0xfffff01207007388 */ /* 0x000fe80000000800 */
[----:B------:R-:W-:Y:S04]  /*03c0*/  STS [R7+-0xc], R20 ;  /* 0xfffff41407007388 */ /* 0x000fe80000000800 */
[----:B------:R-:W-:Y:S04]  /*03d0*/  STS [R7+-0x8], R22 ;  /* 0xfffff81607007388 */ /* 0x000fe80000000800 */
[----:B------:R-:W-:Y:S04]  /*03e0*/  STS [R7+-0x4], R24 ;  /* 0xfffffc1807007388 */ /* 0x000fe80000000800 */
[----:B------:R-:W-:Y:S04]  /*03f0*/  STS [R7], R26 ;  /* 0x0000001a07007388 */ /* 0x000fe80000000800 */
[----:B------:R-:W-:Y:S04]  /*0400*/  STS [R7+0x4], R28 ;  /* 0x0000041c07007388 */ /* 0x000fe80000000800 */
[----:B------:R-:W-:Y:S04]  /*0410*/  STS [R7+0x8], R11 ;  /* 0x0000080b07007388 */ /* 0x000fe80000000800 */
[----:B------:R-:W-:Y:S04]  /*0420*/  STS [R7+0xc], R13 ;  /* 0x00000c0d07007388 */ /* 0x000fe80000000800 */
[----:B------:R-:W-:Y:S04]  /*0430*/  STS [R7+0x10], R15 ;  /* 0x0000100f07007388 */ /* 0x000fe80000000800 */
[----:B------:R-:W-:Y:S04]  /*0440*/  STS [R7+0x14], R17 ;  /* 0x0000141107007388 */ /* 0x000fe80000000800 */
[----:B------:R-:W-:Y:S04]  /*0450*/  STS [R7+0x18], R19 ;  /* 0x0000181307007388 */ /* 0x000fe80000000800 */
[----:B------:R0:W-:Y:S02]  /*0460*/  STS [R7+0x1c], R21 ;  /* 0x00001c1507007388 */ /* 0x0001e40000000800 */
[----:B0-----:R-:W-:Y:S01]  /*0470*/  IADD3 R7, PT, PT, R7, 0x40, RZ ;  /* 0x0000004007077810 */ /* 0x001fe20007ffe0ff */
[----:B------:R-:W-:Y:S06]  /*0480*/  BRA.U UP1, `(.L_x_2) ;  /* 0xfffffffd01607547 */ /* 0x000fec000b83ffff */
.L_x_1:
[----:B------:R-:W-:Y:S05]  /*0490*/  BRA.U !UP0, `(.L_x_3) ;  /* 0x0000000108e87547 */ /* 0x000fea000b800000 */
[----:B------:R-:W0:Y:S01]  /*04a0*/  LDCU UR5, c[0x0][0x394] ;  /* 0x00007280ff0577ac */ /* 0x000e220008000800 */
[----:B------:R-:W-:Y:S02]  /*04b0*/  UISETP.GE.U32.AND UP1, UPT, UR10, 0x8, UPT ;  /* 0x000000080a00788c */ /* 0x000fe4000bf26070 */
[----:B0-----:R-:W-:-:S04]  /*04c0*/  ULOP3.LUT UR6, UR5, 0x7, URZ, 0xc0, !UPT ;  /* 0x0000000705067892 */ /* 0x001fc8000f8ec0ff */
[----:B------:R-:W-:-:S03]  /*04d0*/  UISETP.NE.AND UP2, UPT, UR6, URZ, UPT ;  /* 0x000000ff0600728c */ /* 0x000fc6000bf45270 */
[----:B------:R-:W-:Y:S08]  /*04e0*/  BRA.U !UP1, `(.L_x_4) ;  /* 0x0000000109547547 */ /* 0x000ff0000b800000 */
[----:B------:R-:W0:Y:S01]  /*04f0*/  LDC.64 R4, c[0x0][0x380] ;  /* 0x0000e000ff047b82 */ /* 0x000e220000000a00 */
[----:B------:R-:W-:-:S05]  /*0500*/  IADD3 R7, PT, PT, R3, R6, RZ ;  /* 0x0000000603077210 */ /* 0x000fca0007ffe0ff */
[----:B0-----:R-:W-:-:S05]  /*0510*/  IMAD.WIDE R4, R7, 0x4, R4 ;  /* 0x0000000407047825 */ /* 0x001fca00078e0204 */
[----:B------:R-:W2:Y:S04]  /*0520*/  LDG.E R7, desc[UR12][R4.64] ;  /* 0x0000000c04077981 */ /* 0x000ea8000c1e1900 */
[----:B------:R-:W3:Y:S04]  /*0530*/  LDG.E R9, desc[UR12][R4.64+0x4] ;  /* 0x0000040c04097981 */ /* 0x000ee8000c1e1900 */
[----:B------:R-:W4:Y:S04]  /*0540*/  LDG.E R11, desc[UR12][R4.64+0x8] ;  /* 0x0000080c040b7981 */ /* 0x000f28000c1e1900 */
[----:B------:R-:W5:Y:S04]  /*0550*/  LDG.E R13, desc[UR12][R4.64+0xc] ;  /* 0x00000c0c040d7981 */ /* 0x000f68000c1e1900 */
[----:B------:R-:W5:Y:S04]  /*0560*/  LDG.E R15, desc[UR12][R4.64+0x10] ;  /* 0x0000100c040f7981 */ /* 0x000f68000c1e1900 */
[----:B------:R-:W5:Y:S04]  /*0570*/  LDG.E R17, desc[UR12][R4.64+0x14] ;  /* 0x0000140c04117981 */ /* 0x000f68000c1e1900 */
[----:B------:R-:W5:Y:S04]  /*0580*/  LDG.E R19, desc[UR12][R4.64+0x18] ;  /* 0x0000180c04137981 */ /* 0x000f68000c1e1900 */
[----:B------:R-:W5:Y:S01]  /*0590*/  LDG.E R21, desc[UR12][R4.64+0x1c] ;  /* 0x00001c0c04157981 */ /* 0x000f62000c1e1900 */
[----:B------:R-:W-:-:S02]  /*05a0*/  LEA R10, R6, R2, 0x2 ;  /* 0x00000002060a7211 */ /* 0x000fc400078e10ff */
[----:B------:R-:W-:-:S03]  /*05b0*/  IADD3 R6, PT, PT, R6, 0x8, RZ ;  /* 0x0000000806067810 */ /* 0x000fc60007ffe0ff */
[----:B--2---:R0:W-:Y:S04]  /*05c0*/  STS [R10], R7 ;  /* 0x000000070a007388 */ /* 0x0041e80000000800 */
[----:B---3--:R0:W-:Y:S04]  /*05d0*/  STS [R10+0x4], R9 ;  /* 0x000004090a007388 */ /* 0x0081e80000000800 */
[----:B----4-:R0:W-:Y:S04]  /*05e0*/  STS [R10+0x8], R11 ;  /* 0x0000080b0a007388 */ /* 0x0101e80000000800 */
[----:B-----5:R0:W-:Y:S04]  /*05f0*/  STS [R10+0xc], R13 ;  /* 0x00000c0d0a007388 */ /* 0x0201e80000000800 */
[----:B------:R0:W-:Y:S04]  /*0600*/  STS [R10+0x10], R15 ;  /* 0x0000100f0a007388 */ /* 0x0001e80000000800 */
[----:B------:R0:W-:Y:S04]  /*0610*/  STS [R10+0x14], R17 ;  /* 0x000014110a007388 */ /* 0x0001e80000000800 */
[----:B------:R0:W-:Y:S04]  /*0620*/  STS [R10+0x18], R19 ;  /* 0x000018130a007388 */ /* 0x0001e80000000800 */
[----:B------:R0:W-:Y:S02]  /*0630*/  STS [R10+0x1c], R21 ;  /* 0x00001c150a007388 */ /* 0x0001e40000000800 */
.L_x_4:
[----:B------:R-:W-:Y:S05]  /*0640*/  BRA.U !UP2, `(.L_x_3) ;  /* 0x000000010a7c7547 */ /* 0x000fea000b800000 */
[----:B------:R-:W-:Y:S02]  /*0650*/  UISETP.GE.U32.AND UP1, UPT, UR6, 0x4, UPT ;  /* 0x000000040600788c */ /* 0x000fe4000bf26070 */
[----:B------:R-:W-:-:S04]  /*0660*/  ULOP3.LUT UR5, UR5, 0x3, URZ, 0xc0, !UPT ;  /* 0x0000000305057892 */ /* 0x000fc8000f8ec0ff */
[----:B------:R-:W-:-:S03]  /*0670*/  UISETP.NE.AND UP2, UPT, UR5, URZ, UPT ;  /* 0x000000ff0500728c */ /* 0x000fc6000bf45270 */
[----:B------:R-:W-:Y:S08]  /*0680*/  BRA.U !UP1, `(.L_x_5) ;  /* 0x0000000109347547 */ /* 0x000ff0000b800000 */
[----:B------:R-:W1:Y:S01]  /*0690*/  LDC.64 R4, c[0x0][0x380] ;  /* 0x0000e000ff047b82 */ /* 0x000e620000000a00 */
[----:B0-----:R-:W-:-:S05]  /*06a0*/  IADD3 R7, PT, PT, R3, R6, RZ ;  /* 0x0000000603077210 */ /* 0x001fca0007ffe0ff */
[----:B-1----:R-:W-:-:S05]  /*06b0*/  IMAD.WIDE R4, R7, 0x4, R4 ;  /* 0x0000000407047825 */ /* 0x002fca00078e0204 */
[----:B------:R-:W2:Y:S04]  /*06c0*/  LDG.E R7, desc[UR12][R4.64] ;  /* 0x0000000c04077981 */ /* 0x000ea8000c1e1900 */
[----:B------:R-:W3:Y:S04]  /*06d0*/  LDG.E R9, desc[UR12][R4.64+0x4] ;  /* 0x0000040c04097981 */ /* 0x000ee8000c1e1900 */
[----:B------:R-:W4:Y:S04]  /*06e0*/  LDG.E R11, desc[UR12][R4.64+0x8] ;  /* 0x0000080c040b7981 */ /* 0x000f28000c1e1900 */
[----:B------:R-:W5:Y:S01]  /*06f0*/  LDG.E R13, desc[UR12][R4.64+0xc] ;  /* 0x00000c0c040d7981 */ /* 0x000f62000c1e1900 */
[----:B------:R-:W-:-:S02]  /*0700*/  LEA R10, R6, R2, 0x2 ;  /* 0x00000002060a7211 */ /* 0x000fc400078e10ff */
[----:B------:R-:W-:-:S03]  /*0710*/  IADD3 R6, PT, PT, R6, 0x4, RZ ;  /* 0x0000000406067810 */ /* 0x000fc60007ffe0ff */
[----:B--2---:R1:W-:Y:S04]  /*0720*/  STS [R10], R7 ;  /* 0x000000070a007388 */ /* 0x0043e80000000800 */
[----:B---3--:R1:W-:Y:S04]  /*0730*/  STS [R10+0x4], R9 ;  /* 0x000004090a007388 */ /* 0x0083e80000000800 */
[----:B----4-:R1:W-:Y:S04]  /*0740*/  STS [R10+0x8], R11 ;  /* 0x0000080b0a007388 */ /* 0x0103e80000000800 */
[----:B-----5:R1:W-:Y:S02]  /*0750*/  STS [R10+0xc], R13 ;  /* 0x00000c0d0a007388 */ /* 0x0203e40000000800 */
.L_x_5:
[----:B------:R-:W-:Y:S05]  /*0760*/  BRA.U !UP2, `(.L_x_3) ;  /* 0x000000010a347547 */ /* 0x000fea000b800000 */
[----:B01----:R-:W0:Y:S01]  /*0770*/  LDC.64 R10, c[0x0][0x380] ;  /* 0x0000e000ff0a7b82 */ /* 0x003e220000000a00 */
[----:B------:R-:W-:Y:S01]  /*0780*/  LEA R4, R6, R0, 0x2 ;  /* 0x0000000006047211 */ /* 0x000fe200078e10ff */
[----:B------:R-:W-:Y:S01]  /*0790*/  UIADD3 UR5, UPT, UPT, -UR5, URZ, URZ ;  /* 0x000000ff05057290 */ /* 0x000fe2000fffe1ff */
[----:B------:R-:W-:Y:S02]  /*07a0*/  IADD3 R7, PT, PT, R3, R6, RZ ;  /* 0x0000000603077210 */ /* 0x000fe40007ffe0ff */
[----:B------:R-:W-:-:S09]  /*07b0*/  IADD3 R3, PT, PT, R4, UR4, RZ ;  /* 0x0000000404037c10 */ /* 0x000fd2000fffe0ff */
.L_x_6:
[----:B0-----:R-:W-:-:S06]  /*07c0*/  IMAD.WIDE R4, R7, 0x4, R10 ;  /* 0x0000000407047825 */ /* 0x001fcc00078e020a */
[----:B------:R-:W2:Y:S01]  /*07d0*/  LDG.E R4, desc[UR12][R4.64] ;  /* 0x0000000c04047981 */ /* 0x000ea2000c1e1900 */
[----:B------:R-:W-:Y:S01]  /*07e0*/  UIADD3 UR5, UPT, UPT, UR5, 0x1, URZ ;  /* 0x0000000105057890 */ /* 0x000fe2000fffe0ff */
[----:B------:R-:W-:-:S03]  /*07f0*/  IADD3 R7, PT, PT, R7, 0x1, RZ ;  /* 0x0000000107077810 */ /* 0x000fc60007ffe0ff */
[----:B------:R-:W-:Y:S01]  /*0800*/  UISETP.NE.AND UP1, UPT, UR5, URZ, UPT ;  /* 0x000000ff0500728c */ /* 0x000fe2000bf25270 */
[----:B--2---:R0:W-:Y:S02]  /*0810*/  STS [R3], R4 ;  /* 0x0000000403007388 */ /* 0x0041e40000000800 */
[----:B0-----:R-:W-:-:S06]  /*0820*/  IADD3 R3, PT, PT, R3, 0x4, RZ ;  /* 0x0000000403037810 */ /* 0x001fcc0007ffe0ff */
[----:B------:R-:W-:Y:S05]  /*0830*/  BRA.U UP1, `(.L_x_6) ;  /* 0xfffffffd01e07547 */ /* 0x000fea000b83ffff */
.L_x_3:
[----:B------:R-:W2:Y:S01]  /*0840*/  LDCU UR6, c[0x0][0x394] ;  /* 0x00007280ff0677ac */ /* 0x000ea20008000800 */
[----:B01----:R-:W-:Y:S02]  /*0850*/  HFMA2 R10, -RZ, RZ, 0, 0 ;  /* 0x00000000ff0a7431 */ /* 0x003fe400000001ff */
[----:B------:R-:W-:Y:S01]  /*0860*/  IMAD.MOV.U32 R3, RZ, RZ, RZ ;  /* 0x000000ffff037224 */ /* 0x000fe200078e00ff */
[----:B--2---:R-:W-:-:S09]  /*0870*/  UISETP.GE.U32.AND UP1, UPT, UR6, 0x10, UPT ;  /* 0x000000100600788c */ /* 0x004fd2000bf26070 */
[----:B------:R-:W-:Y:S05]  /*0880*/  BRA.U !UP1, `(.L_x_7) ;  /* 0x0000000109a47547 */ /* 0x000fea000b800000 */
[----:B------:R-:W-:Y:S01]  /*0890*/  ULOP3.LUT UR7, UR6, 0x7ffffff0, URZ, 0xc0, !UPT ;  /* 0x7ffffff006077892 */ /* 0x000fe2000f8ec0ff */
[----:B------:R-:W-:Y:S02]  /*08a0*/  IADD3 R4, PT, PT, R2, 0x20, RZ ;  /* 0x0000002002047810 */ /* 0x000fe40007ffe0ff */
[----:B------:R-:W-:Y:S01]  /*08b0*/  MOV R10, RZ ;  /* 0x000000ff000a7202 */ /* 0x000fe20000000f00 */
[----:B------:R-:W-:Y:S02]  /*08c0*/  UIADD3 UR5, UPT, UPT, -UR7, URZ, URZ ;  /* 0x000000ff07057290 */ /* 0x000fe4000fffe1ff */
[----:B------:R-:W-:-:S10]  /*08d0*/  MOV R3, UR7 ;  /* 0x0000000700037c02 */ /* 0x000fd40008000f00 */
.L_x_8:
[----:B------:R-:W0:Y:S01]  /*08e0*/  LDS R9, [R4+-0x20] ;  /* 0xffffe00004097984 */ /* 0x000e220000000800 */
[----:B------:R-:W-:-:S03]  /*08f0*/  UIADD3 UR5, UPT, UPT, UR5, 0x10, URZ ;  /* 0x0000001005057890 */ /* 0x000fc6000fffe0ff */
[----:B------:R-:W1:Y:S01]  /*0900*/  LDS R12, [R4+-0x1c] ;  /* 0xffffe400040c7984 */ /* 0x000e620000000800 */
[----:B------:R-:W-:-:S03]  /*0910*/  UISETP.NE.AND UP1, UPT, UR5, URZ, UPT ;  /* 0x000000ff0500728c */ /* 0x000fc6000bf25270 */
[----:B------:R-:W2:Y:S04]  /*0920*/  LDS R14, [R4+-0x18] ;  /* 0xffffe800040e7984 */ /* 0x000ea80000000800 */
[----:B------:R-:W3:Y:S04]  /*0930*/  LDS R16, [R4+-0x14] ;  /* 0xffffec0004107984 */ /* 0x000ee80000000800 */
[----:B------:R-:W4:Y:S04]  /*0940*/  LDS R18, [R4+-0x10] ;  /* 0xfffff00004127984 */ /* 0x000f280000000800 */
[----:B------:R-:W5:Y:S04]  /*0950*/  LDS R20, [R4+-0xc] ;  /* 0xfffff40004147984 */ /* 0x000f680000000800 */
[----:B------:R-:W5:Y:S04]  /*0960*/  LDS R22, [R4+-0x8] ;  /* 0xfffff80004167984 */ /* 0x000f680000000800 */
[----:B------:R-:W5:Y:S04]  /*0970*/  LDS R24, [R4+-0x4] ;  /* 0xfffffc0004187984 */ /* 0x000f680000000800 */
[----:B------:R-:W5:Y:S04]  /*0980*/  LDS R7, [R4] ;  /* 0x0000000004077984 */ /* 0x000f680000000800 */
[----:B------:R-:W5:Y:S01]  /*0990*/  LDS R5, [R4+0x4] ;  /* 0x0000040004057984 */ /* 0x000f620000000800 */
[----:B0-----:R-:W-:-:S03]  /*09a0*/  FADD R9, R9, R10 ;  /* 0x0000000a09097221 */ /* 0x001fc60000000000 */
[----:B------:R-:W0:Y:S01]  /*09b0*/  LDS R6, [R4+0x8] ;  /* 0x0000080004067984 */ /* 0x000e220000000800 */
[----:B-1----:R-:W-:-:S03]  /*09c0*/  FADD R9, R9, R12 ;  /* 0x0000000c09097221 */ /* 0x002fc60000000000 */
[----:B------:R-:W1:Y:S01]  /*09d0*/  LDS R10, [R4+0xc] ;  /* 0x00000c00040a7984 */ /* 0x000e620000000800 */
[----:B--2---:R-:W-:-:S03]  /*09e0*/  FADD R9, R9, R14 ;  /* 0x0000000e09097221 */ /* 0x004fc60000000000 */
[----:B------:R-:W2:Y:S01]  /*09f0*/  LDS R12, [R4+0x10] ;  /* 0x00001000040c7984 */ /* 0x000ea20000000800 */
[----:B---3--:R-:W-:-:S03]  /*0a00*/  FADD R9, R9, R16 ;  /* 0x0000001009097221 */ /* 0x008fc60000000000 */
[----:B------:R-:W3:Y:S01]  /*0a10*/  LDS R14, [R4+0x14] ;  /* 0x00001400040e7984 */ /* 0x000ee20000000800 */
[----:B----4-:R-:W-:-:S03]  /*0a20*/  FADD R9, R9, R18 ;  /* 0x0000001209097221 */ /* 0x010fc60000000000 */
[----:B------:R-:W4:Y:S01]  /*0a30*/  LDS R16, [R4+0x18] ;  /* 0x0000180004107984 */ /* 0x000f220000000800 */
[----:B-----5:R-:W-:-:S03]  /*0a40*/  FADD R9, R9, R20 ;  /* 0x0000001409097221 */ /* 0x020fc60000000000 */
[----:B------:R5:W4:Y:S01]  /*0a50*/  LDS R18, [R4+0x1c] ;  /* 0x00001c0004127984 */ /* 0x000b220000000800 */
[----:B------:R-:W-:-:S04]  /*0a60*/  FADD R9, R9, R22 ;  /* 0x0000001609097221 */ /* 0x000fc80000000000 */
[----:B------:R-:W-:Y:S01]  /*0a70*/  FADD R24, R9, R24 ;  /* 0x0000001809187221 */ /* 0x000fe20000000000 */
[----:B-----5:R-:W-:-:S03]  /*0a80*/  IADD3 R4, PT, PT, R4, 0x40, RZ ;  /* 0x0000004004047810 */ /* 0x020fc60007ffe0ff */
[----:B------:R-:W-:-:S04]  /*0a90*/  FADD R24, R24, R7 ;  /* 0x0000000718187221 */ /* 0x000fc80000000000 */
[----:B------:R-:W-:-:S04]  /*0aa0*/  FADD R5, R24, R5 ;  /* 0x0000000518057221 */ /* 0x000fc80000000000 */
[----:B0-----:R-:W-:-:S04]  /*0ab0*/  FADD R5, R5, R6 ;  /* 0x0000000605057221 */ /* 0x001fc80000000000 */
[----:B-1----:R-:W-:-:S04]  /*0ac0*/  FADD R5, R5, R10 ;  /* 0x0000000a05057221 */ /* 0x002fc80000000000 */
[----:B--2---:R-:W-:-:S04]  /*0ad0*/  FADD R5, R5, R12 ;  /* 0x0000000c05057221 */ /* 0x004fc80000000000 */
[----:B---3--:R-:W-:-:S04]  /*0ae0*/  FADD R5, R5, R14 ;  /* 0x0000000e05057221 */ /* 0x008fc80000000000 */
[----:B----4-:R-:W-:-:S04]  /*0af0*/  FADD R5, R5, R16 ;  /* 0x0000001005057221 */ /* 0x010fc80000000000 */
[----:B------:R-:W-:Y:S01]  /*0b00*/  FADD R10, R5, R18 ;  /* 0x00000012050a7221 */ /* 0x000fe20000000000 */
[----:B------:R-:W-:Y:S06]  /*0b10*/  BRA.U UP1, `(.L_x_8) ;  /* 0xfffffffd01707547 */ /* 0x000fec000b83ffff */
.L_x_7:
[----:B------:R-:W-:Y:S05]  /*0b20*/  BRA.U !UP0, `(.L_x_0) ;  /* 0x0000000108bc7547 */ /* 0x000fea000b800000 */
[----:B------:R-:W-:Y:S02]  /*0b30*/  UISETP.GE.U32.AND UP0, UPT, UR10, 0x8, UPT ;  /* 0x000000080a00788c */ /* 0x000fe4000bf06070 */
[----:B------:R-:W-:-:S04]  /*0b40*/  ULOP3.LUT UR7, UR6, 0x7, URZ, 0xc0, !UPT ;  /* 0x0000000706077892 */ /* 0x000fc8000f8ec0ff */
[----:B------:R-:W-:-:S03]  /*0b50*/  UISETP.NE.AND UP1, UPT, UR7, URZ, UPT ;  /* 0x000000ff0700728c */ /* 0x000fc6000bf25270 */
[----:B------:R-:W-:Y:S08]  /*0b60*/  BRA.U !UP0, `(.L_x_9) ;  /* 0x0000000108487547 */ /* 0x000ff0000b800000 */
[C---:B------:R-:W-:Y:S02]  /*0b70*/  LEA R4, R3.reuse, R2, 0x2 ;  /* 0x0000000203047211 */ /* 0x040fe400078e10ff */
[----:B------:R-:W-:-:S03]  /*0b80*/  IADD3 R3, PT, PT, R3, 0x8, RZ ;  /* 0x0000000803037810 */ /* 0x000fc60007ffe0ff */
[----:B------:R-:W0:Y:S04]  /*0b90*/  LDS R5, [R4] ;  /* 0x0000000004057984 */ /* 0x000e280000000800 */
[----:B------:R-:W1:Y:S04]  /*0ba0*/  LDS R6, [R4+0x4] ;  /* 0x0000040004067984 */ /* 0x000e680000000800 */
[----:B------:R-:W2:Y:S04]  /*0bb0*/  LDS R12, [R4+0x8] ;  /* 0x00000800040c7984 */ /* 0x000ea80000000800 */
[----:B------:R-:W3:Y:S04]  /*0bc0*/  LDS R14, [R4+0xc] ;  /* 0x00000c00040e7984 */ /* 0x000ee80000000800 */
[----:B------:R-:W4:Y:S04]  /*0bd0*/  LDS R16, [R4+0x10] ;  /* 0x0000100004107984 */ /* 0x000f280000000800 */
[----:B------:R-:W5:Y:S04]  /*0be0*/  LDS R18, [R4+0x14] ;  /* 0x0000140004127984 */ /* 0x000f680000000800 */
[----:B------:R-:W5:Y:S04]  /*0bf0*/  LDS R20, [R4+0x18] ;  /* 0x0000180004147984 */ /* 0x000f680000000800 */
[----:B------:R-:W5:Y:S01]  /*0c00*/  LDS R22, [R4+0x1c] ;  /* 0x00001c0004167984 */ /* 0x000f620000000800 */
[----:B0-----:R-:W-:-:S04]  /*0c10*/  FADD R5, R10, R5 ;  /* 0x000000050a057221 */ /* 0x001fc80000000000 */
[----:B-1----:R-:W-:-:S04]  /*0c20*/  FADD R5, R5, R6 ;  /* 0x0000000605057221 */ /* 0x002fc80000000000 */
[----:B--2---:R-:W-:-:S04]  /*0c30*/  FADD R5, R5, R12 ;  /* 0x0000000c05057221 */ /* 0x004fc80000000000 */
[----:B---3--:R-:W-:-:S04]  /*0c40*/  FADD R5, R5, R14 ;  /* 0x0000000e05057221 */ /* 0x008fc80000000000 */
[----:B----4-:R-:W-:-:S04]  /*0c50*/  FADD R5, R5, R16 ;  /* 0x0000001005057221 */ /* 0x010fc80000000000 */
[----:B-----5:R-:W-:-:S04]  /*0c60*/  FADD R5, R5, R18 ;  /* 0x0000001205057221 */ /* 0x020fc80000000000 */
[----:B------:R-:W-:-:S04]  /*0c70*/  FADD R5, R5, R20 ;  /* 0x0000001405057221 */ /* 0x000fc80000000000 */
[----:B------:R-:W-:-:S07]  /*0c80*/  FADD R10, R5, R22 ;  /* 0x00000016050a7221 */ /* 0x000fce0000000000 */
.L_x_9:
        /* <DEDUP_REMOVED lines=10> */
[----:B------:R-:W3:Y:S01]  /*0d30*/  LDS R14, [R4+0xc] ;  /* 0x00000c00040e7984 */ /* 0x000ee20000000800 */
[----:B0-----:R-:W-:-:S04]  /*0d40*/  FADD R5, R10, R5 ;  /* 0x000000050a057221 */ /* 0x001fc80000000000 */
[----:B-1----:R-:W-:-:S04]  /*0d50*/  FADD R5, R5, R6 ;  /* 0x0000000605057221 */ /* 0x002fc80000000000 */
[----:B--2---:R-:W-:-:S04]  /*0d60*/  FADD R5, R5, R12 ;  /* 0x0000000c05057221 */ /* 0x004fc80000000000 */
[----:B---3--:R-:W-:-:S07]  /*0d70*/  FADD R10, R5, R14 ;  /* 0x0000000e050a7221 */ /* 0x008fce0000000000 */
.L_x_10:
[----:B------:R-:W-:Y:S05]  /*0d80*/  BRA.U !UP1, `(.L_x_0) ;  /* 0x0000000109247547 */ /* 0x000fea000b800000 */
[----:B------:R-:W-:Y:S01]  /*0d90*/  LEA R0, R3, R0, 0x2 ;  /* 0x0000000003007211 */ /* 0x000fe200078e10ff */
[----:B------:R-:W-:-:S03]  /*0da0*/  UIADD3 UR5, UPT, UPT, -UR5, URZ, URZ ;  /* 0x000000ff05057290 */ /* 0x000fc6000fffe1ff */
[----:B------:R-:W-:-:S09]  /*0db0*/  IADD3 R0, PT, PT, R0, UR4, RZ ;  /* 0x0000000400007c10 */ /* 0x000fd2000fffe0ff */
.L_x_11:
[----:B------:R0:W1:Y:S01]  /*0dc0*/  LDS R3, [R0] ;  /* 0x0000000000037984 */ /* 0x0000620000000800 */
[----:B------:R-:W-:-:S04]  /*0dd0*/  UIADD3 UR5, UPT, UPT, UR5, 0x1, URZ ;  /* 0x0000000105057890 */ /* 0x000fc8000fffe0ff */
[----:B------:R-:W-:Y:S01]  /*0de0*/  UISETP.NE.AND UP0, UPT, UR5, URZ, UPT ;  /* 0x000000ff0500728c */ /* 0x000fe2000bf05270 */
[----:B0-----:R-:W-:Y:S01]  /*0df0*/  IADD3 R0, PT, PT, R0, 0x4, RZ ;  /* 0x0000000400007810 */ /* 0x001fe20007ffe0ff */
[----:B-1----:R-:W-:-:S07]  /*0e00*/  FADD R10, R3, R10 ;  /* 0x0000000a030a7221 */ /* 0x002fce0000000000 */
[----:B------:R-:W-:Y:S05]  /*0e10*/  BRA.U UP0, `(.L_x_11) ;  /* 0xfffffffd00e87547 */ /* 0x000fea000b83ffff */
.L_x_0:
[----:B------:R-:W-:Y:S01]  /*0e20*/  I2FP.F32.S32 R3, UR6 ;  /* 0x0000000600037c45 */ /* 0x000fe20008201400 */
[----:B------:R-:W-:Y:S01]  /*0e30*/  UISETP.GE.AND UP0, UPT, UR6, 0x1, UPT ;  /* 0x000000010600788c */ /* 0x000fe2000bf06270 */
[----:B------:R-:W-:Y:S02]  /*0e40*/  BSSY.RECONVERGENT B2, `(.L_x_12) ;  /* 0x000000d000027945 */ /* 0x000fe40003800200 */
[----:B------:R-:W0:Y:S08]  /*0e50*/  MUFU.RCP R0, R3 ;  /* 0x0000000300007308 */ /* 0x000e300000001000 */
[----:B------:R-:W1:Y:S01]  /*0e60*/  FCHK P0, R10, R3 ;  /* 0x000000030a007302 */ /* 0x000e620000000000 */
[----:B0-----:R-:W-:-:S04]  /*0e70*/  FFMA R5, -R3, R0, 1 ;  /* 0x3f80000003057423 */ /* 0x001fc80000000100 */
[----:B------:R-:W-:-:S04]  /*0e80*/  FFMA R0, R0, R5, R0 ;  /* 0x0000000500007223 */ /* 0x000fc80000000000 */
[----:B------:R-:W-:-:S04]  /*0e90*/  FFMA R5, R0, R10, RZ ;  /* 0x0000000a00057223 */ /* 0x000fc800000000ff */
[----:B------:R-:W-:-:S04]  /*0ea0*/  FFMA R6, -R3, R5, R10 ;  /* 0x0000000503067223 */ /* 0x000fc8000000010a */
[----:B------:R-:W-:Y:S01]  /*0eb0*/  FFMA R6, R0, R6, R5 ;  /* 0x0000000600067223 */ /* 0x000fe20000000005 */
[----:B-1----:R-:W-:Y:S06]  /*0ec0*/  @!P0 BRA `(.L_x_13) ;  /* 0x0000000000108947 */ /* 0x002fec0003800000 */
[----:B------:R-:W-:Y:S02]  /*0ed0*/  MOV R0, R10 ;  /* 0x0000000a00007202 */ /* 0x000fe40000000f00 */
[----:B------:R-:W-:-:S07]  /*0ee0*/  MOV R13, 0xf00 ;  /* 0x00000f00000d7802 */ /* 0x000fce0000000f00 */
[----:B------:R-:W-:Y:S05]  /*0ef0*/  CALL.REL.NOINC `($__internal_1_$__cuda_sm3x_div_rn_noftz_f32_slowpath) ;  /* 0x0000001800e07944 */ /* 0x000fea0003c00000 */
[----:B------:R-:W-:-:S07]  /*0f00*/  MOV R6, R0 ;  /* 0x0000000000067202 */ /* 0x000fce0000000f00 */
.L_x_13:
[----:B------:R-:W-:Y:S05]  /*0f10*/  BSYNC.RECONVERGENT B2 ;  /* 0x0000000000027941 */ /* 0x000fea0003800200 */
.L_x_12:
[----:B------:R-:W-:Y:S01]  /*0f20*/  HFMA2 R10, -RZ, RZ, 0, 0 ;  /* 0x00000000ff0a7431 */ /* 0x000fe200000001ff */
[----:B------:R-:W-:Y:S06]  /*0f30*/  BRA.U !UP0, `(.L_x_14) ;  /* 0x00000005082c7547 */ /* 0x000fec000b800000 */
[----:B------:R-:W0:Y:S01]  /*0f40*/  LDC R0, c[0x0][0x394] ;  /* 0x0000e500ff007b82 */ /* 0x000e220000000800 */
[----:B------:R-:W-:Y:S02]  /*0f50*/  MOV R10, RZ ;  /* 0x000000ff000a7202 */ /* 0x000fe40000000f00 */
[----:B------:R-:W-:Y:S02]  /*0f60*/  MOV R5, RZ ;  /* 0x000000ff00057202 */ /* 0x000fe40000000f00 */
[C---:B0-----:R-:W-:Y:S02]  /*0f70*/  ISETP.GE.U32.AND P0, PT, R0.reuse, 0x8, PT ;  /* 0x000000080000780c */ /* 0x041fe40003f06070 */
[----:B------:R-:W-:-:S04]  /*0f80*/  LOP3.LUT R14, R0, 0x7, RZ, 0xc0, !PT ;  /* 0x00000007000e7812 */ /* 0x000fc800078ec0ff */
[----:B------:R-:W-:-:S07]  /*0f90*/  ISETP.NE.AND P1, PT, R14, RZ, PT ;  /* 0x000000ff0e00720c */ /* 0x000fce0003f25270 */
[----:B------:R-:W-:Y:S06]  /*0fa0*/  @!P0 BRA `(.L_x_15) ;  /* 0x0000000000808947 */ /* 0x000fec0003800000 */
[----:B------:R-:W-:Y:S02]  /*0fb0*/  LOP3.LUT R5, R0, 0x7ffffff8, RZ, 0xc0, !PT ;  /* 0x7ffffff800057812 */ /* 0x000fe400078ec0ff */
[----:B------:R-:W-:Y:S02]  /*0fc0*/  IADD3 R4, PT, PT, R2, 0x10, RZ ;  /* 0x0000001002047810 */ /* 0x000fe40007ffe0ff */
[----:B------:R-:W-:Y:S01]  /*0fd0*/  MOV R10, RZ ;  /* 0x000000ff000a7202 */ /* 0x000fe20000000f00 */
[----:B------:R-:W-:-:S07]  /*0fe0*/  IMAD.MOV R12, RZ, RZ, -R5 ;  /* 0x000000ffff0c7224 */ /* 0x000fce00078e0a05 */
.L_x_16:
[----:B------:R-:W0:Y:S01]  /*0ff0*/  LDS R11, [R4+-0x10] ;  /* 0xfffff000040b7984 */ /* 0x000e220000000800 */
[----:B------:R-:W-:-:S03]  /*1000*/  IADD3 R12, PT, PT, R12, 0x8, RZ ;  /* 0x000000080c0c7810 */ /* 0x000fc60007ffe0ff */
[----:B------:R-:W1:Y:S01]  /*1010*/  LDS R13, [R4+-0xc] ;  /* 0xfffff400040d7984 */ /* 0x000e620000000800 */
[----:B------:R-:W-:-:S03]  /*1020*/  ISETP.NE.AND P0, PT, R12, RZ, PT ;  /* 0x000000ff0c00720c */ /* 0x000fc60003f05270 */
[----:B------:R-:W2:Y:S04]  /*1030*/  LDS R15, [R4+-0x8] ;  /* 0xfffff800040f7984 */ /* 0x000ea80000000800 */
[----:B------:R-:W3:Y:S04]  /*1040*/  LDS R17, [R4+-0x4] ;  /* 0xfffffc0004117984 */ /* 0x000ee80000000800 */
[----:B------:R-:W4:Y:S04]  /*1050*/  LDS R19, [R4] ;  /* 0x0000000004137984 */ /* 0x000f280000000800 */
[----:B------:R-:W5:Y:S04]  /*1060*/  LDS R21, [R4+0x4] ;  /* 0x0000040004157984 */ /* 0x000f680000000800 */
[----:B------:R-:W5:Y:S04]  /*1070*/  LDS R9, [R4+0x8] ;  /* 0x0000080004097984 */ /* 0x000f680000000800 */
[----:B------:R0:W5:Y:S02]  /*1080*/  LDS R7, [R4+0xc] ;  /* 0x00000c0004077984 */ /* 0x0001640000000800 */
[----:B0-----:R-:W-:Y:S01]  /*1090*/  IADD3 R4, PT, PT, R4, 0x20, RZ ;  /* 0x0000002004047810 */ /* 0x001fe20007ffe0ff */
[----:B------:R-:W-:-:S04]  /*10a0*/  FADD R11, R11, -R6 ;  /* 0x800000060b0b7221 */ /* 0x000fc80000000000 */
[----:B------:R-:W-:Y:S01]  /*10b0*/  FFMA R10, R11, R11, R10 ;  /* 0x0000000b0b0a7223 */ /* 0x000fe2000000000a */
[--C-:B-1----:R-:W-:Y:S01]  /*10c0*/  FADD R13, R13, -R6.reuse ;  /* 0x800000060d0d7221 */ /* 0x102fe20000000000 */
[----:B--2---:R-:W-:-:S03]  /*10d0*/  FADD R15, R15, -R6 ;  /* 0x800000060f0f7221 */ /* 0x004fc60000000000 */
[----:B------:R-:W-:Y:S01]  /*10e0*/  FFMA R10, R13, R13, R10 ;  /* 0x0000000d0d0a7223 */ /* 0x000fe2000000000a */
[----:B---3--:R-:W-:-:S03]  /*10f0*/  FADD R17, R17, -R6 ;  /* 0x8000000611117221 */ /* 0x008fc60000000000 */
[----:B------:R-:W-:Y:S01]  /*1100*/  FFMA R10, R15, R15, R10 ;  /* 0x0000000f0f0a7223 */ /* 0x000fe2000000000a */
[----:B----4-:R-:W-:-:S03]  /*1110*/  FADD R19, R19, -R6 ;  /* 0x8000000613137221 */ /* 0x010fc60000000000 */
[----:B------:R-:W-:Y:S01]  /*1120*/  FFMA R10, R17, R17, R10 ;  /* 0x00000011110a7223 */ /* 0x000fe2000000000a */
[----:B-----5:R-:W-:-:S03]  /*1130*/  FADD R21, R21, -R6 ;  /* 0x8000000615157221 */ /* 0x020fc60000000000 */
[----:B------:R-:W-:Y:S01]  /*1140*/  FFMA R10, R19, R19, R10 ;  /* 0x00000013130a7223 */ /* 0x000fe2000000000a */
[----:B------:R-:W-:-:S03]  /*1150*/  FADD R9, R9, -R6 ;  /* 0x8000000609097221 */ /* 0x000fc60000000000 */
[----:B------:R-:W-:Y:S01]  /*1160*/  FFMA R10, R21, R21, R10 ;  /* 0x00000015150a7223 */ /* 0x000fe2000000000a */
[----:B------:R-:W-:-:S03]  /*1170*/  FADD R7, R7, -R6 ;  /* 0x8000000607077221 */ /* 0x000fc60000000000 */
[----:B------:R-:W-:-:S04]  /*1180*/  FFMA R10, R9, R9, R10 ;  /* 0x00000009090a7223 */ /* 0x000fc8000000000a */
[----:B------:R-:W-:Y:S01]  /*1190*/  FFMA R10, R7, R7, R10 ;  /* 0x00000007070a7223 */ /* 0x000fe2000000000a */
[----:B------:R-:W-:Y:S06]  /*11a0*/  @P0 BRA `(.L_x_16) ;  /* 0xfffffffc00900947 */ /* 0x000fec000383ffff */
.L_x_15:
[----:B------:R-:W-:Y:S05]  /*11b0*/  @!P1 BRA `(.L_x_14) ;  /* 0x00000000008c9947 */ /* 0x000fea0003800000 */
[----:B------:R-:W-:Y:S02]  /*11c0*/  ISETP.GE.U32.AND P0, PT, R14, 0x4, PT ;  /* 0x000000040e00780c */ /* 0x000fe40003f06070 */
[----:B------:R-:W-:-:S04]  /*11d0*/  LOP3.LUT R15, R0, 0x3, RZ, 0xc0, !PT ;  /* 0x00000003000f7812 */ /* 0x000fc800078ec0ff */
[----:B------:R-:W-:-:S07]  /*11e0*/  ISETP.NE.AND P1, PT, R15, RZ, PT ;  /* 0x000000ff0f00720c */ /* 0x000fce0003f25270 */
[----:B------:R-:W-:Y:S06]  /*11f0*/  @!P0 BRA `(.L_x_17) ;  /* 0x0000000000388947 */ /* 0x000fec0003800000 */
[C---:B------:R-:W-:Y:S02]  /*1200*/  LEA R4, R5.reuse, R2, 0x2 ;  /* 0x0000000205047211 */ /* 0x040fe400078e10ff */
[----:B------:R-:W-:-:S03]  /*1210*/  IADD3 R5, PT, PT, R5, 0x4, RZ ;  /* 0x0000000405057810 */ /* 0x000fc60007ffe0ff */
[----:B------:R-:W0:Y:S04]  /*1220*/  LDS R7, [R4] ;  /* 0x0000000004077984 */ /* 0x000e280000000800 */
[----:B------:R-:W1:Y:S04]  /*1230*/  LDS R9, [R4+0x4] ;  /* 0x0000040004097984 */ /* 0x000e680000000800 */
[----:B------:R-:W2:Y:S04]  /*1240*/  LDS R11, [R4+0x8] ;  /* 0x00000800040b7984 */ /* 0x000ea80000000800 */
[----:B------:R-:W3:Y:S01]  /*1250*/  LDS R13, [R4+0xc] ;  /* 0x00000c00040d7984 */ /* 0x000ee20000000800 */
[----:B0-----:R-:W-:-:S04]  /*1260*/  FADD R7, R7, -R6 ;  /* 0x8000000607077221 */ /* 0x001fc80000000000 */
[----:B------:R-:W-:Y:S01]  /*1270*/  FFMA R7, R7, R7, R10 ;  /* 0x0000000707077223 */ /* 0x000fe2000000000a */
[--C-:B-1----:R-:W-:Y:S01]  /*1280*/  FADD R10, R9, -R6.reuse ;  /* 0x80000006090a7221 */ /* 0x102fe20000000000 */
[----:B--2---:R-:W-:-:S03]  /*1290*/  FADD R12, R11, -R6 ;  /* 0x800000060b0c7221 */ /* 0x004fc60000000000 */
[----:B------:R-:W-:Y:S01]  /*12a0*/  FFMA R7, R10, R10, R7 ;  /* 0x0000000a0a077223 */ /* 0x000fe20000000007 */
[----:B---3--:R-:W-:-:S03]  /*12b0*/  FADD R10, R13, -R6 ;  /* 0x800000060d0a7221 */ /* 0x008fc60000000000 */
[----:B------:R-:W-:-:S04]  /*12c0*/  FFMA R7, R12, R12, R7 ;  /* 0x0000000c0c077223 */ /* 0x000fc80000000007 */
[----:B------:R-:W-:-:S07]  /*12d0*/  FFMA R10, R10, R10, R7 ;  /* 0x0000000a0a0a7223 */ /* 0x000fce0000000007 */
.L_x_17:
[----:B------:R-:W-:Y:S05]  /*12e0*/  @!P1 BRA `(.L_x_14) ;  /* 0x0000000000409947 */ /* 0x000fea0003800000 */
[----:B------:R-:W-:Y:S02]  /*12f0*/  ISETP.NE.AND P0, PT, R15, 0x1, PT ;  /* 0x000000010f00780c */ /* 0x000fe40003f05270 */
[----:B------:R-:W-:-:S04]  /*1300*/  LOP3.LUT R0, R0, 0x1, RZ, 0xc0, !PT ;  /* 0x0000000100007812 */ /* 0x000fc800078ec0ff */
[----:B------:R-:W-:-:S07]  /*1310*/  ISETP.NE.U32.AND P1, PT, R0, 0x1, PT ;  /* 0x000000010000780c */ /* 0x000fce0003f25070 */
[----:B------:R-:W-:Y:S06]  /*1320*/  @!P0 BRA `(.L_x_18) ;  /* 0x0000000000208947 */ /* 0x000fec0003800000 */
[C---:B------:R-:W-:Y:S02]  /*1330*/  LEA R0, R5.reuse, R2, 0x2 ;  /* 0x0000000205007211 */ /* 0x040fe400078e10ff */
[----:B------:R-:W-:-:S03]  /*1340*/  IADD3 R5, PT, PT, R5, 0x2, RZ ;  /* 0x0000000205057810 */ /* 0x000fc60007ffe0ff */
[----:B------:R-:W0:Y:S04]  /*1350*/  LDS R7, [R0] ;  /* 0x0000000000077984 */ /* 0x000e280000000800 */
[----:B------:R-:W1:Y:S01]  /*1360*/  LDS R9, [R0+0x4] ;  /* 0x0000040000097984 */ /* 0x000e620000000800 */
[--C-:B0-----:R-:W-:Y:S01]  /*1370*/  FADD R7, R7, -R6.reuse ;  /* 0x8000000607077221 */ /* 0x101fe20000000000 */
[----:B-1----:R-:W-:-:S03]  /*1380*/  FADD R9, R9, -R6 ;  /* 0x8000000609097221 */ /* 0x002fc60000000000 */
[----:B------:R-:W-:-:S04]  /*1390*/  FFMA R10, R7, R7, R10 ;  /* 0x00000007070a7223 */ /* 0x000fc8000000000a */
[----:B------:R-:W-:-:S07]  /*13a0*/  FFMA R10, R9, R9, R10 ;  /* 0x00000009090a7223 */ /* 0x000fce000000000a */
.L_x_18:
[----:B------:R-:W-:-:S06]  /*13b0*/  @!P1 LEA R5, R5, R2, 0x2 ;  /* 0x0000000205059211 */ /* 0x000fcc00078e10ff */
[----:B------:R-:W0:Y:S02]  /*13c0*/  @!P1 LDS R5, [R5] ;  /* 0x0000000005059984 */ /* 0x000e240000000800 */
[----:B0-----:R-:W-:-:S04]  /*13d0*/  @!P1 FADD R7, R5, -R6 ;  /* 0x8000000605079221 */ /* 0x001fc80000000000 */
[----:B------:R-:W-:-:S07]  /*13e0*/  @!P1 FFMA R10, R7, R7, R10 ;  /* 0x00000007070a9223 */ /* 0x000fce000000000a */
.L_x_14:
[----:B------:R-:W0:Y:S01]  /*13f0*/  MUFU.RCP R0, R3 ;  /* 0x0000000300007308 */ /* 0x000e220000001000 */
[----:B------:R-:W1:Y:S01]  /*1400*/  LDC R4, c[0x0][0x394] ;  /* 0x0000e500ff047b82 */ /* 0x000e620000000800 */
[----:B------:R-:W-:Y:S06]  /*1410*/  BSSY.RECONVERGENT B2, `(.L_x_19) ;  /* 0x000000c000027945 */ /* 0x000fec0003800200 */
[----:B------:R-:W2:Y:S01]  /*1420*/  FCHK P0, R10, R3 ;  /* 0x000000030a007302 */ /* 0x000ea20000000000 */
[----:B0-----:R-:W-:-:S04]  /*1430*/  FFMA R5, -R3, R0, 1 ;  /* 0x3f80000003057423 */ /* 0x001fc80000000100 */
[----:B------:R-:W-:-:S04]  /*1440*/  FFMA R0, R0, R5, R0 ;  /* 0x0000000500007223 */ /* 0x000fc80000000000 */
[----:B------:R-:W-:Y:S01]  /*1450*/  FFMA R5, R0, R10, RZ ;  /* 0x0000000a00057223 */ /* 0x000fe200000000ff */
[----:B-1----:R-:W-:-:S03]  /*1460*/  ISETP.GE.AND P2, PT, R4, 0x1, PT ;  /* 0x000000010400780c */ /* 0x002fc60003f46270 */
[----:B------:R-:W-:-:S04]  /*1470*/  FFMA R4, -R3, R5, R10 ;  /* 0x0000000503047223 */ /* 0x000fc8000000010a */
[----:B------:R-:W-:Y:S01]  /*1480*/  FFMA R0, R0, R4, R5 ;  /* 0x0000000400007223 */ /* 0x000fe20000000005 */
[----:B--2---:R-:W-:Y:S06]  /*1490*/  @!P0 BRA `(.L_x_20) ;  /* 0x00000000000c8947 */ /* 0x004fec0003800000 */
[----:B------:R-:W-:Y:S02]  /*14a0*/  MOV R0, R10 ;  /* 0x0000000a00007202 */ /* 0x000fe40000000f00 */
[----:B------:R-:W-:-:S07]  /*14b0*/  MOV R13, 0x14d0 ;  /* 0x000014d0000d7802 */ /* 0x000fce0000000f00 */
[----:B------:R-:W-:Y:S05]  /*14c0*/  CALL.REL.NOINC `($__internal_1_$__cuda_sm3x_div_rn_noftz_f32_slowpath) ;  /* 0x00000014006c7944 */ /* 0x000fea0003c00000 */
.L_x_20:
[----:B------:R-:W-:Y:S05]  /*14d0*/  BSYNC.RECONVERGENT B2 ;  /* 0x0000000000027941 */ /* 0x000fea0003800200 */
.L_x_19:
[----:B------:R-:W0:Y:S01]  /*14e0*/  F2F.F64.F32 R4, R0 ;  /* 0x0000000000047310 */ /* 0x000e220000201800 */
[----:B------:R-:W-:Y:S01]  /*14f0*/  UMOV UR4, 0x9abcaf48 ;  /* 0x9abcaf4800047882 */ /* 0x000fe20000000000 */
[----:B------:R-:W-:Y:S01]  /*1500*/  UMOV UR5, 0x3e7ad7f2 ;  /* 0x3e7ad7f200057882 */ /* 0x000fe20000000000 */
[----:B------:R-:W-:Y:S01]  /*1510*/  BSSY.RECONVERGENT B0, `(.L_x_21) ;  /* 0x000000e000007945 */ /* 0x000fe20003800200 */
[----:B0-----:R-:W-:-:S06]  /*1520*/  DADD R4, R4, UR4 ;  /* 0x0000000404047e29 */ /* 0x001fcc0008000000 */
[----:B------:R-:W0:Y:S02]  /*1530*/  F2F.F32.F64 R0, R4 ;  /* 0x0000000400007310 */ /* 0x000e240000301000 */
[----:B0-----:R-:W-:-:S06]  /*1540*/  IADD3 R3, PT, PT, R0, -0xd000000, RZ ;  /* 0xf300000000037810 */ /* 0x001fcc0007ffe0ff */
[----:B------:R0:W1:Y:S01]  /*1550*/  MUFU.RSQ R7, R0 ;  /* 0x0000000000077308 */ /* 0x0000620000001400 */
[----:B------:R-:W-:-:S13]  /*1560*/  ISETP.GT.U32.AND P0, PT, R3, 0x727fffff, PT ;  /* 0x727fffff0300780c */ /* 0x000fda0003f04070 */
[----:B0-----:R-:W-:Y:S05]  /*1570*/  @!P0 BRA `(.L_x_22) ;  /* 0x00000000000c8947 */ /* 0x001fea0003800000 */
[----:B------:R-:W-:-:S07]  /*1580*/  MOV R11, 0x15a0 ;  /* 0x000015a0000b7802 */ /* 0x000fce0000000f00 */
[----:B-1----:R-:W-:Y:S05]  /*1590*/  CALL.REL.NOINC `($__internal_0_$__cuda_sm20_sqrt_rn_f32_slowpath) ;  /* 0x0000001000e07944 */ /* 0x002fea0003c00000 */
[----:B------:R-:W-:Y:S05]  /*15a0*/  BRA `(.L_x_23) ;  /* 0x0000000000107947 */ /* 0x000fea0003800000 */
.L_x_22:
[----:B-1----:R-:W-:Y:S01]  /*15b0*/  FMUL.FTZ R3, R0, R7 ;  /* 0x0000000700037220 */ /* 0x002fe20000410000 */
[----:B------:R-:W-:-:S03]  /*15c0*/  FMUL.FTZ R4, R7, 0.5 ;  /* 0x3f00000007047820 */ /* 0x000fc60000410000 */
[----:B------:R-:W-:-:S04]  /*15d0*/  FFMA R0, -R3, R3, R0 ;  /* 0x0000000303007223 */ /* 0x000fc80000000100 */
[----:B------:R-:W-:-:S07]  /*15e0*/  FFMA R3, R0, R4, R3 ;  /* 0x0000000400037223 */ /* 0x000fce0000000003 */
.L_x_23:
[----:B------:R-:W-:Y:S05]  /*15f0*/  BSYNC.RECONVERGENT B0 ;  /* 0x0000000000007941 */ /* 0x000fea0003800200 */
.L_x_21:
[----:B------:R-:W-:Y:S05]  /*1600*/  @!P2 EXIT ;  /* 0x000000000000a94d */ /* 0x000fea0003800000 */
[----:B------:R-:W0:Y:S01]  /*1610*/  LDCU UR6, c[0x0][0x394] ;  /* 0x00007280ff0677ac */ /* 0x000e220008000800 */
[----:B------:R-:W-:Y:S01]  /*1620*/  MOV R7, RZ ;  /* 0x000000ff00077202 */ /* 0x000fe20000000f00 */
[----:B0-----:R-:W-:Y:S02]  /*1630*/  UISETP.GE.U32.AND UP0, UPT, UR6, 0x8, UPT ;  /* 0x000000080600788c */ /* 0x001fe4000bf06070 */
[----:B------:R-:W-:Y:S01]  /*1640*/  IMAD R8, R8, UR6, RZ ;  /* 0x0000000608087c24 */ /* 0x000fe2000f8e02ff */
[----:B------:R-:W-:-:S06]  /*1650*/  ULOP3.LUT UR8, UR6, 0x7, URZ, 0xc0, !UPT ;  /* 0x0000000706087892 */ /* 0x000fcc000f8ec0ff */
[----:B------:R-:W-:Y:S06]  /*1660*/  BRA.U !UP0, `(.L_x_24) ;  /* 0x00000009085c7547 */ /* 0x000fec000b800000 */
[----:B------:R-:W0:Y:S01]  /*1670*/  LDCU.64 UR4, c[0x0][0x388] ;  /* 0x00007100ff0477ac */ /* 0x000e220008000a00 */
[----:B------:R-:W-:Y:S02]  /*1680*/  IADD3 R12, PT, PT, R2, 0x10, RZ ;  /* 0x00000010020c7810 */ /* 0x000fe40007ffe0ff */
[----:B------:R-:W-:Y:S01]  /*1690*/  MOV R9, R8 ;  /* 0x0000000800097202 */ /* 0x000fe20000000f00 */
[----:B------:R-:W-:-:S04]  /*16a0*/  ULOP3.LUT UR6, UR6, 0x7ffffff8, URZ, 0xc0, !UPT ;  /* 0x7ffffff806067892 */ /* 0x000fc8000f8ec0ff */
[----:B------:R-:W-:Y:S02]  /*16b0*/  UIADD3 UR7, UPT, UPT, -UR6, URZ, URZ ;  /* 0x000000ff06077290 */ /* 0x000fe4000fffe1ff */
[----:B------:R-:W-:Y:S01]  /*16c0*/  MOV R7, UR6 ;  /* 0x0000000600077c02 */ /* 0x000fe20008000f00 */
[----:B0-----:R-:W-:-:S04]  /*16d0*/  UIADD3 UR4, UP0, UPT, UR4, 0x10, URZ ;  /* 0x0000001004047890 */ /* 0x001fc8000ff1e0ff */
[----:B------:R-:W-:-:S12]  /*16e0*/  UIADD3.X UR5, UPT, UPT, URZ, UR5, URZ, UP0, !UPT ;  /* 0x00000005ff057290 */ /* 0x000fd800087fe4ff */
.L_x_41:
[----:B0-----:R-:W0:Y:S01]  /*16f0*/  LDS R5, [R12+-0x10] ;  /* 0xfffff0000c057984 */ /* 0x001e220000000800 */
[----:B------:R-:W1:Y:S01]  /*1700*/  MUFU.RCP R4, R3 ;  /* 0x0000000300047308 */ /* 0x000e620000001000 */
[----:B------:R-:W-:Y:S01]  /*1710*/  UIADD3 UR7, UPT, UPT, UR7, 0x8, URZ ;  /* 0x0000000807077890 */ /* 0x000fe2000fffe0ff */
[----:B------:R-:W-:Y:S03]  /*1720*/  BSSY.RECONVERGENT B2, `(.L_x_25) ;  /* 0x0000010000027945 */ /* 0x000fe60003800200 */
[----:B------:R-:W-:Y:S01]  /*1730*/  UISETP.NE.AND UP0, UPT, UR7, URZ, UPT ;  /* 0x000000ff0700728c */ /* 0x000fe2000bf05270 */
[----:B-1----:R-:W-:-:S04]  /*1740*/  FFMA R11, R4, -R3, 1 ;  /* 0x3f800000040b7423 */ /* 0x002fc80000000803 */
[----:B------:R-:W-:Y:S01]  /*1750*/  FFMA R11, R4, R11, R4 ;  /* 0x0000000b040b7223 */ /* 0x000fe20000000004 */
[----:B------:R-:W-:Y:S01]  /*1760*/  MOV R4, UR4 ;  /* 0x0000000400047c02 */ /* 0x000fe20008000f00 */
[----:B0-----:R-:W-:Y:S01]  /*1770*/  FADD R0, R5, -R6 ;  /* 0x8000000605007221 */ /* 0x001fe20000000000 */
[----:B------:R-:W-:-:S03]  /*1780*/  MOV R5, UR5 ;  /* 0x0000000500057c02 */ /* 0x000fc60008000f00 */
[----:B------:R-:W0:Y:S01]  /*1790*/  FCHK P0, R0, R3 ;  /* 0x0000000300007302 */ /* 0x000e220000000000 */
[----:B------:R-:W-:Y:S01]  /*17a0*/  FFMA R10, R0, R11, RZ ;  /* 0x0000000b000a7223 */ /* 0x000fe200000000ff */
[----:B------:R-:W-:-:S04]  /*17b0*/  IMAD.WIDE R4, R9, 0x4, R4 ;  /* 0x0000000409047825 */ /* 0x000fc800078e0204 */
[----:B------:R-:W-:-:S04]  /*17c0*/  FFMA R13, R10, -R3, R0 ;  /* 0x800000030a0d7223 */ /* 0x000fc80000000000 */
[----:B------:R-:W-:Y:S01]  /*17d0*/  FFMA R11, R11, R13, R10 ;  /* 0x0000000d0b0b7223 */ /* 0x000fe2000000000a */
[----:B0-----:R-:W-:Y:S06]  /*17e0*/  @!P0 BRA `(.L_x_26) ;  /* 0x00000000000c8947 */ /* 0x001fec0003800000 */
[----:B------:R-:W-:-:S07]  /*17f0*/  MOV R13, 0x1810 ;  /* 0x00001810000d7802 */ /* 0x000fce0000000f00 */
[----:B------:R-:W-:Y:S05]  /*1800*/  CALL.REL.NOINC `($__internal_1_$__cuda_sm3x_div_rn_noftz_f32_slowpath) ;  /* 0x00000010009c7944 */ /* 0x000fea0003c00000 */
[----:B------:R-:W-:-:S07]  /*1810*/  MOV R11, R0 ;  /* 0x00000000000b7202 */ /* 0x000fce0000000f00 */
.L_x_26:
[----:B------:R-:W-:Y:S05]  /*1820*/  BSYNC.RECONVERGENT B2 ;  /* 0x0000000000027941 */ /* 0x000fea0003800200 */
.L_x_25:
[----:B------:R-:W0:Y:S01]  /*1830*/  LDS R13, [R12+-0xc] ;  /* 0xfffff4000c0d7984 */ /* 0x000e220000000800 */
[----:B------:R-:W1:Y:S01]  /*1840*/  MUFU.RCP R0, R3 ;  /* 0x0000000300007308 */ /* 0x000e620000001000 */
[----:B------:R-:W-:Y:S02]  /*1850*/  BSSY.RECONVERGENT B2, `(.L_x_27) ;  /* 0x000000e000027945 */ /* 0x000fe40003800200 */
[----:B------:R2:W-:Y:S01]  /*1860*/  STG.E desc[UR12][R4.64+-0x10], R11 ;  /* 0xfffff00b04007986 */ /* 0x0005e2000c10190c */
[----:B-1----:R-:W-:-:S04]  /*1870*/  FFMA R17, R0, -R3, 1 ;  /* 0x3f80000000117423 */ /* 0x002fc80000000803 */
[----:B------:R-:W-:Y:S01]  /*1880*/  FFMA R0, R0, R17, R0 ;  /* 0x0000001100007223 */ /* 0x000fe20000000000 */
[----:B0-----:R-:W-:-:S04]  /*1890*/  FADD R15, R13, -R6 ;  /* 0x800000060d0f7221 */ /* 0x001fc80000000000 */
[----:B------:R-:W0:Y:S01]  /*18a0*/  FCHK P0, R15, R3 ;  /* 0x000000030f007302 */ /* 0x000e220000000000 */
[----:B------:R-:W-:-:S04]  /*18b0*/  FFMA R10, R0, R15, RZ ;  /* 0x0000000f000a7223 */ /* 0x000fc800000000ff */
[----:B------:R-:W-:-:S04]  /*18c0*/  FFMA R13, R10, -R3, R15 ;  /* 0x800000030a0d7223 */ /* 0x000fc8000000000f */
[----:B------:R-:W-:Y:S01]  /*18d0*/  FFMA R13, R0, R13, R10 ;  /* 0x0000000d000d7223 */ /* 0x000fe2000000000a */
[----:B0-2---:R-:W-:Y:S06]  /*18e0*/  @!P0 BRA `(.L_x_28) ;  /* 0x0000000000108947 */ /* 0x005fec0003800000 */
[----:B------:R-:W-:Y:S02]  /*18f0*/  MOV R0, R15 ;  /* 0x0000000f00007202 */ /* 0x000fe40000000f00 */
[----:B------:R-:W-:-:S07]  /*1900*/  MOV R13, 0x1920 ;  /* 0x00001920000d7802 */ /* 0x000fce0000000f00 */
[----:B------:R-:W-:Y:S05]  /*1910*/  CALL.REL.NOINC `($__internal_1_$__cuda_sm3x_div_rn_noftz_f32_slowpath) ;  /* 0x0000001000587944 */ /* 0x000fea0003c00000 */
[----:B------:R-:W-:-:S07]  /*1920*/  MOV R13, R0 ;  /* 0x00000000000d7202 */ /* 0x000fce0000000f00 */
.L_x_28:
[----:B------:R-:W-:Y:S05]  /*1930*/  BSYNC.RECONVERGENT B2 ;  /* 0x0000000000027941 */ /* 0x000fea0003800200 */
.L_x_27:
        /* <DEDUP_REMOVED lines=12> */
[----:B------:R-:W-:Y:S01]  /*1a00*/  IMAD.MOV.U32 R0, RZ, RZ, R15 ;  /* 0x000000ffff007224 */ /* 0x000fe200078e000f */
[----:B------:R-:W-:-:S07]  /*1a10*/  MOV R13, 0x1a30 ;  /* 0x00001a30000d7802 */ /* 0x000fce0000000f00 */
[----:B------:R-:W-:Y:S05]  /*1a20*/  CALL.REL.NOINC `($__internal_1_$__cuda_sm3x_div_rn_noftz_f32_slowpath) ;  /* 0x0000001000147944 */ /* 0x000fea0003c00000 */
[----:B------:R-:W-:-:S07]  /*1a30*/  MOV R11, R0 ;  /* 0x00000000000b7202 */ /* 0x000fce0000000f00 */
.L_x_30:
[----:B------:R-:W-:Y:S05]  /*1a40*/  BSYNC.RECONVERGENT B2 ;  /* 0x0000000000027941 */ /* 0x000fea0003800200 */
.L_x_29:
        /* <DEDUP_REMOVED lines=16> */
.L_x_32:
[----:B------:R-:W-:Y:S05]  /*1b50*/  BSYNC.RECONVERGENT B2 ;  /* 0x0000000000027941 */ /* 0x000fea0003800200 */
.L_x_31:
[----:B------:R-:W0:Y:S01]  /*1b60*/  LDS R11, [R12] ;  /* 0x000000000c0b7984 */ /* 0x000e220000000800 */
        /* <DEDUP_REMOVED lines=15> */
.L_x_34:
[----:B------:R-:W-:Y:S05]  /*1c60*/  BSYNC.RECONVERGENT B2 ;  /* 0x0000000000027941 */ /* 0x000fea0003800200 */
.L_x_33:
[----:B------:R-:W0:Y:S01]  /*1c70*/  LDS R13, [R12+0x4] ;  /* 0x000004000c0d7984 */ /* 0x000e220000000800 */
        /* <DEDUP_REMOVED lines=15> */
.L_x_36:
[----:B------:R-:W-:Y:S05]  /*1d70*/  BSYNC.RECONVERGENT B2 ;  /* 0x0000000000027941 */ /* 0x000fea0003800200 */
.L_x_35:
        /* <DEDUP_REMOVED lines=16> */
.L_x_38:
[----:B------:R-:W-:Y:S05]  /*1e80*/  BSYNC.RECONVERGENT B2 ;  /* 0x0000000000027941 */ /* 0x000fea0003800200 */
.L_x_37:
        /* <DEDUP_REMOVED lines=16> */
.L_x_40:
[----:B------:R-:W-:Y:S05]  /*1f90*/  BSYNC.RECONVERGENT B2 ;  /* 0x0000000000027941 */ /* 0x000fea0003800200 */
.L_x_39:
[----:B------:R0:W-:Y:S01]  /*1fa0*/  STG.E desc[UR12][R4.64+0xc], R13 ;  /* 0x00000c0d04007986 */ /* 0x0001e2000c10190c */
[----:B------:R-:W-:Y:S02]  /*1fb0*/  IADD3 R12, PT, PT, R12, 0x20, RZ ;  /* 0x000000200c0c7810 */ /* 0x000fe40007ffe0ff */
[----:B------:R-:W-:Y:S01]  /*1fc0*/  IADD3 R9, PT, PT, R9, 0x8, RZ ;  /* 0x0000000809097810 */ /* 0x000fe20007ffe0ff */
[----:B------:R-:W-:Y:S06]  /*1fd0*/  BRA.U UP0, `(.L_x_41) ;  /* 0xfffffff500c47547 */ /* 0x000fec000b83ffff */
.L_x_24:
[----:B------:R-:W-:-:S13]  /*1fe0*/  ISETP.NE.AND P0, PT, RZ, UR8, PT ;  /* 0x00000008ff007c0c */ /* 0x000fda000bf05270 */
[----:B------:R-:W-:Y:S05]  /*1ff0*/  @!P0 EXIT ;  /* 0x000000000000894d */ /* 0x000fea0003800000 */
[----:B------:R-:W1:Y:S01]  /*2000*/  LDCU UR4, c[0x0][0x394] ;  /* 0x00007280ff0477ac */ /* 0x000e620008000800 */
[----:B------:R-:W-:Y:S02]  /*2010*/  UISETP.GE.U32.AND UP0, UPT, UR8, 0x4, UPT ;  /* 0x000000040800788c */ /* 0x000fe4000bf06070 */
[----:B-1----:R-:W-:-:S07]  /*2020*/  ULOP3.LUT UR4, UR4, 0x3, URZ, 0xc0, !UPT ;  /* 0x0000000304047892 */ /* 0x002fce000f8ec0ff */
[----:B------:R-:W-:Y:S05]  /*2030*/  BRA.U !UP0, `(.L_x_42) ;  /* 0x0000000508247547 */ /* 0x000fea000b800000 */
[----:B------:R-:W-:Y:S01]  /*2040*/  LEA R9, R7, R2, 0x2 ;  /* 0x0000000207097211 */ /* 0x000fe200078e10ff */
[----:B------:R-:W1:Y:S01]  /*2050*/  MUFU.RCP R0, R3 ;  /* 0x0000000300007308 */ /* 0x000e620000001000 */
[----:B------:R-:W-:Y:S03]  /*2060*/  BSSY.RECONVERGENT B2, `(.L_x_43) ;  /* 0x000000e000027945 */ /* 0x000fe60003800200 */
[----:B0-----:R-:W0:Y:S01]  /*2070*/  LDS R5, [R9] ;  /* 0x0000000009057984 */ /* 0x001e220000000800 */
[----:B-1----:R-:W-:-:S04]  /*2080*/  FFMA R11, R0, -R3, 1 ;  /* 0x3f800000000b7423 */ /* 0x002fc80000000803 */
[----:B------:R-:W-:Y:S01]  /*2090*/  FFMA R0, R0, R11, R0 ;  /* 0x0000000b00007223 */ /* 0x000fe20000000000 */
[----:B0-----:R-:W-:-:S04]  /*20a0*/  FADD R13, R5, -R6 ;  /* 0x80000006050d7221 */ /* 0x001fc80000000000 */
[----:B------:R-:W0:Y:S01]  /*20b0*/  FCHK P0, R13, R3 ;  /* 0x000000030d007302 */ /* 0x000e220000000000 */
[----:B------:R-:W-:-:S04]  /*20c0*/  FFMA R4, R0, R13, RZ ;  /* 0x0000000d00047223 */ /* 0x000fc800000000ff */
[----:B------:R-:W-:-:S04]  /*20d0*/  FFMA R5, R4, -R3, R13 ;  /* 0x8000000304057223 */ /* 0x000fc8000000000d */
[----:B------:R-:W-:Y:S01]  /*20e0*/  FFMA R11, R0, R5, R4 ;  /* 0x00000005000b7223 */ /* 0x000fe20000000004 */
[----:B0-----:R-:W-:Y:S06]  /*20f0*/  @!P0 BRA `(.L_x_44) ;  /* 0x0000000000108947 */ /* 0x001fec0003800000 */
[----:B------:R-:W-:Y:S02]  /*2100*/  MOV R0, R13 ;  /* 0x0000000d00007202 */ /* 0x000fe40000000f00 */
[----:B------:R-:W-:-:S07]  /*2110*/  MOV R13, 0x2130 ;  /* 0x00002130000d7802 */ /* 0x000fce0000000f00 */
[----:B------:R-:W-:Y:S05]  /*2120*/  CALL.REL.NOINC `($__internal_1_$__cuda_sm3x_div_rn_noftz_f32_slowpath) ;  /* 0x0000000800547944 */ /* 0x000fea0003c00000 */
[----:B------:R-:W-:-:S07]  /*2130*/  MOV R11, R0 ;  /* 0x00000000000b7202 */ /* 0x000fce0000000f00 */
.L_x_44:
[----:B------:R-:W-:Y:S05]  /*2140*/  BSYNC.RECONVERGENT B2 ;  /* 0x0000000000027941 */ /* 0x000fea0003800200 */
.L_x_43:
[----:B------:R-:W0:Y:S01]  /*2150*/  LDS R15, [R9+0x4] ;  /* 0x00000400090f7984 */ /* 0x000e220000000800 */
[----:B------:R-:W1:Y:S01]  /*2160*/  LDC.64 R4, c[0x0][0x388] ;  /* 0x0000e200ff047b82 */ /* 0x000e620000000a00 */
[----:B------:R-:W2:Y:S01]  /*2170*/  MUFU.RCP R0, R3 ;  /* 0x0000000300007308 */ /* 0x000ea20000001000 */
[----:B------:R-:W-:Y:S01]  /*2180*/  IADD3 R13, PT, PT, R8, R7, RZ ;  /* 0x00000007080d7210 */ /* 0x000fe20007ffe0ff */
[----:B------:R-:W-:Y:S04]  /*2190*/  BSSY.RECONVERGENT B2, `(.L_x_45) ;  /* 0x000000f000027945 */ /* 0x000fe80003800200 */
[----:B-1----:R-:W-:-:S04]  /*21a0*/  IMAD.WIDE R4, R13, 0x4, R4 ;  /* 0x000000040d047825 */ /* 0x002fc800078e0204 */
[C---:B--2---:R-:W-:Y:S01]  /*21b0*/  FFMA R13, R0.reuse, -R3, 1 ;  /* 0x3f800000000d7423 */ /* 0x044fe20000000803 */
[----:B------:R1:W-:Y:S03]  /*21c0*/  STG.E desc[UR12][R4.64], R11 ;  /* 0x0000000b04007986 */ /* 0x0003e6000c10190c */
[----:B------:R-:W-:Y:S01]  /*21d0*/  FFMA R0, R0, R13, R0 ;  /* 0x0000000d00007223 */ /* 0x000fe20000000000 */
[----:B0-----:R-:W-:-:S04]  /*21e0*/  FADD R15, R15, -R6 ;  /* 0x800000060f0f7221 */ /* 0x001fc80000000000 */
[----:B------:R-:W0:Y:S01]  /*21f0*/  FCHK P0, R15, R3 ;  /* 0x000000030f007302 */ /* 0x000e220000000000 */
[----:B------:R-:W-:-:S04]  /*2200*/  FFMA R10, R0, R15, RZ ;  /* 0x0000000f000a7223 */ /* 0x000fc800000000ff */
[----:B------:R-:W-:-:S04]  /*2210*/  FFMA R13, R10, -R3, R15 ;  /* 0x800000030a0d7223 */ /* 0x000fc8000000000f */
[----:B------:R-:W-:Y:S01]  /*2220*/  FFMA R13, R0, R13, R10 ;  /* 0x0000000d000d7223 */ /* 0x000fe2000000000a */
[----:B01----:R-:W-:Y:S06]  /*2230*/  @!P0 BRA `(.L_x_46) ;  /* 0x0000000000108947 */ /* 0x003fec0003800000 */
[----:B------:R-:W-:Y:S02]  /*2240*/  MOV R0, R15 ;  /* 0x0000000f00007202 */ /* 0x000fe40000000f00 */
[----:B------:R-:W-:-:S07]  /*2250*/  MOV R13, 0x2270 ;  /* 0x00002270000d7802 */ /* 0x000fce0000000f00 */
[----:B------:R-:W-:Y:S05]  /*2260*/  CALL.REL.NOINC `($__internal_1_$__cuda_sm3x_div_rn_noftz_f32_slowpath) ;  /* 0x0000000800047944 */ /* 0x000fea0003c00000 */
[----:B------:R-:W-:-:S07]  /*2270*/  IMAD.MOV.U32 R13, RZ, RZ, R0 ;  /* 0x000000ffff0d7224 */ /* 0x000fce00078e0000 */
.L_x_46:
[----:B------:R-:W-:Y:S05]  /*2280*/  BSYNC.RECONVERGENT B2 ;  /* 0x0000000000027941 */ /* 0x000fea0003800200 */
.L_x_45:
        /* <DEDUP_REMOVED lines=16> */
.L_x_48:
[----:B------:R-:W-:Y:S05]  /*2390*/  BSYNC.RECONVERGENT B2 ;  /* 0x0000000000027941 */ /* 0x000fea0003800200 */
.L_x_47:
        /* <DEDUP_REMOVED lines=16> */
.L_x_50:
[----:B------:R-:W-:Y:S05]  /*24a0*/  BSYNC.RECONVERGENT B2 ;  /* 0x0000000000027941 */ /* 0x000fea0003800200 */
.L_x_49:
[----:B------:R1:W-:Y:S01]  /*24b0*/  STG.E desc[UR12][R4.64+0xc], R13 ;  /* 0x00000c0d04007986 */ /* 0x0003e2000c10190c */
[----:B------:R-:W-:-:S07]  /*24c0*/  IADD3 R7, PT, PT, R7, 0x4, RZ ;  /* 0x0000000407077810 */ /* 0x000fce0007ffe0ff */
.L_x_42:
[----:B------:R-:W-:-:S13]  /*24d0*/  ISETP.NE.AND P0, PT, RZ, UR4, PT ;  /* 0x00000004ff007c0c */ /* 0x000fda000bf05270 */
[----:B------:R-:W-:Y:S05]  /*24e0*/  @!P0 EXIT ;  /* 0x000000000000894d */ /* 0x000fea0003800000 */
[----:B------:R-:W-:-:S09]  /*24f0*/  UISETP.NE.AND UP0, UPT, UR4, 0x1, UPT ;  /* 0x000000010400788c */ /* 0x000fd2000bf05270 */
[----:B------:R-:W-:Y:S05]  /*2500*/  BRA.U !UP0, `(.L_x_51) ;  /* 0x00000001089c7547 */ /* 0x000fea000b800000 */
[----:B------:R-:W-:Y:S01]  /*2510*/  LEA R9, R7, R2, 0x2 ;  /* 0x0000000207097211 */ /* 0x000fe200078e10ff */
[----:B------:R-:W2:Y:S01]  /*2520*/  MUFU.RCP R0, R3 ;  /* 0x0000000300007308 */ /* 0x000ea20000001000 */
[----:B------:R-:W-:Y:S03]  /*2530*/  BSSY.RECONVERGENT B2, `(.L_x_52) ;  /* 0x000000e000027945 */ /* 0x000fe60003800200 */
[----:B01----:R-:W0:Y:S01]  /*2540*/  LDS R5, [R9] ;  /* 0x0000000009057984 */ /* 0x003e220000000800 */
[----:B--2---:R-:W-:-:S04]  /*2550*/  FFMA R11, R0, -R3, 1 ;  /* 0x3f800000000b7423 */ /* 0x004fc80000000803 */
        /* <DEDUP_REMOVED lines=11> */
.L_x_53:
[----:B------:R-:W-:Y:S05]  /*2610*/  BSYNC.RECONVERGENT B2 ;  /* 0x0000000000027941 */ /* 0x000fea0003800200 */
.L_x_52:
[----:B------:R-:W0:Y:S01]  /*2620*/  LDS R9, [R9+0x4] ;  /* 0x0000040009097984 */ /* 0x000e220000000800 */
[----:B------:R-:W1:Y:S01]  /*2630*/  LDC.64 R4, c[0x0][0x388] ;  /* 0x0000e200ff047b82 */ /* 0x000e620000000a00 */
[----:B------:R-:W2:Y:S01]  /*2640*/  MUFU.RCP R0, R3 ;  /* 0x0000000300007308 */ /* 0x000ea20000001000 */
[----:B------:R-:W-:Y:S01]  /*2650*/  IADD3 R13, PT, PT, R8, R7, RZ ;  /* 0x00000007080d7210 */ /* 0x000fe20007ffe0ff */
[----:B------:R-:W-:Y:S01]  /*2660*/  BSSY.RECONVERGENT B2, `(.L_x_54) ;  /* 0x000000f000027945 */ /* 0x000fe20003800200 */
[----:B--2---:R-:W-:-:S04]  /*2670*/  FFMA R15, R0, -R3, 1 ;  /* 0x3f800000000f7423 */ /* 0x004fc80000000803 */
[----:B------:R-:W-:Y:S01]  /*2680*/  FFMA R0, R0, R15, R0 ;  /* 0x0000000f00007223 */ /* 0x000fe20000000000 */
[----:B-1----:R-:W-:-:S05]  /*2690*/  IMAD.WIDE R4, R13, 0x4, R4 ;  /* 0x000000040d047825 */ /* 0x002fca00078e0204 */
[----:B------:R1:W-:Y:S01]  /*26a0*/  STG.E desc[UR12][R4.64], R11 ;  /* 0x0000000b04007986 */ /* 0x0003e2000c10190c */
        /* <DEDUP_REMOVED lines=9> */
[----:B------:R-:W-:-:S07]  /*2740*/  MOV R9, R0 ;  /* 0x0000000000097202 */ /* 0x000fce0000000f00 */
.L_x_55:
[----:B------:R-:W-:Y:S05]  /*2750*/  BSYNC.RECONVERGENT B2 ;  /* 0x0000000000027941 */ /* 0x000fea0003800200 */
.L_x_54:
[----:B------:R2:W-:Y:S01]  /*2760*/  STG.E desc[UR12][R4.64+0x4], R9 ;  /* 0x0000040904007986 */ /* 0x0005e2000c10190c */
[----:B------:R-:W-:-:S07]  /*2770*/  IADD3 R7, PT, PT, R7, 0x2, RZ ;  /* 0x0000000207077810 */ /* 0x000fce0007ffe0ff */
.L_x_51:
[----:B------:R-:W3:Y:S02]  /*2780*/  LDC R0, c[0x0][0x394] ;  /* 0x0000e500ff007b82 */ /* 0x000ee40000000800 */
[----:B---3--:R-:W-:-:S04]  /*2790*/  LOP3.LUT R0, R0, 0x1, RZ, 0xc0, !PT ;  /* 0x0000000100007812 */ /* 0x008fc800078ec0ff */
[----:B------:R-:W-:-:S13]  /*27a0*/  ISETP.NE.U32.AND P0, PT, R0, 0x1, PT ;  /* 0x000000010000780c */ /* 0x000fda0003f05070 */
[----:B------:R-:W-:Y:S05]  /*27b0*/  @P0 EXIT ;  /* 0x000000000000094d */ /* 0x000fea0003800000 */
[----:B------:R-:W-:Y:S01]  /*27c0*/  LEA R2, R7, R2, 0x2 ;  /* 0x0000000207027211 */ /* 0x000fe200078e10ff */
[----:B------:R-:W3:Y:S01]  /*27d0*/  MUFU.RCP R0, R3 ;  /* 0x0000000300007308 */ /* 0x000ee20000001000 */
[----:B------:R-:W-:Y:S03]  /*27e0*/  BSSY.RECONVERGENT B2, `(.L_x_56) ;  /* 0x000000e000027945 */ /* 0x000fe60003800200 */
[----:B012---:R-:W0:Y:S01]  /*27f0*/  LDS R5, [R2] ;  /* 0x0000000002057984 */ /* 0x007e220000000800 */
[----:B---3--:R-:W-:-:S04]  /*2800*/  FFMA R11, R0, -R3, 1 ;  /* 0x3f800000000b7423 */ /* 0x008fc80000000803 */
        /* <DEDUP_REMOVED lines=11> */
.L_x_57:
[----:B------:R-:W-:Y:S05]  /*28c0*/  BSYNC.RECONVERGENT B2 ;  /* 0x0000000000027941 */ /* 0x000fea0003800200 */
.L_x_56:
[----:B------:R-:W0:Y:S01]  /*28d0*/  LDC.64 R2, c[0x0][0x388] ;  /* 0x0000e200ff027b82 */ /* 0x000e220000000a00 */
[----:B------:R-:W-:-:S05]  /*28e0*/  IADD3 R7, PT, PT, R8, R7, RZ ;  /* 0x0000000708077210 */ /* 0x000fca0007ffe0ff */
[----:B0-----:R-:W-:-:S05]  /*28f0*/  IMAD.WIDE R2, R7, 0x4, R2 ;  /* 0x0000000407027825 */ /* 0x001fca00078e0202 */
[----:B------:R-:W-:Y:S01]  /*2900*/  STG.E desc[UR12][R2.64], R5 ;  /* 0x0000000502007986 */ /* 0x000fe2000c10190c */
[----:B------:R-:W-:Y:S05]  /*2910*/  EXIT ;  /* 0x000000000000794d */ /* 0x000fea0003800000 */
        .weak           $__internal_0_$__cuda_sm20_sqrt_rn_f32_slowpath
        .type           $__internal_0_$__cuda_sm20_sqrt_rn_f32_slowpath,@function
        .size           $__internal_0_$__cuda_sm20_sqrt_rn_f32_slowpath,($__internal_1_$__cuda_sm3x_div_rn_noftz_f32_slowpath - $__internal_0_$__cuda_sm20_sqrt_rn_f32_slowpath)
$__internal_0_$__cuda_sm20_sqrt_rn_f32_slowpath:
[----:B------:R-:W-:-:S13]  /*2920*/  LOP3.LUT P0, RZ, R0, 0x7fffffff, RZ, 0xc0, !PT ;  /* 0x7fffffff00ff7812 */ /* 0x000fda000780c0ff */
[----:B------:R-:W-:Y:S01]  /*2930*/  @!P0 MOV R3, R0 ;  /* 0x0000000000038202 */ /* 0x000fe20000000f00 */
[----:B------:R-:W-:Y:S06]  /*2940*/  @!P0 BRA `(.L_x_58) ;  /* 0x0000000000408947 */ /* 0x000fec0003800000 */
[----:B------:R-:W-:-:S13]  /*2950*/  FSETP.GEU.FTZ.AND P0, PT, R0, RZ, PT ;  /* 0x000000ff0000720b */ /* 0x000fda0003f1e000 */
[----:B------:R-:W-:Y:S01]  /*2960*/  @!P0 MOV R3, 0x7fffffff ;  /* 0x7fffffff00038802 */ /* 0x000fe20000000f00 */
[----:B------:R-:W-:Y:S06]  /*2970*/  @!P0 BRA `(.L_x_58) ;  /* 0x0000000000348947 */ /* 0x000fec0003800000 */
[----:B------:R-:W-:-:S13]  /*2980*/  FSETP.GTU.FTZ.AND P0, PT, |R0|, +INF , PT ;  /* 0x7f8000000000780b */ /* 0x000fda0003f1c200 */
[----:B------:R-:W-:Y:S01]  /*2990*/  @P0 FADD.FTZ R3, R0, 1 ;  /* 0x3f80000000030421 */ /* 0x000fe20000010000 */
[----:B------:R-:W-:Y:S06]  /*29a0*/  @P0 BRA `(.L_x_58) ;  /* 0x0000000000280947 */ /* 0x000fec0003800000 */
[----:B------:R-:W-:-:S13]  /*29b0*/  FSETP.NEU.FTZ.AND P0, PT, |R0|, +INF , PT ;  /* 0x7f8000000000780b */ /* 0x000fda0003f1d200 */
[----:B------:R-:W-:-:S04]  /*29c0*/  @P0 FFMA R4, R0, 1.84467440737095516160e+19, RZ ;  /* 0x5f80000000040823 */ /* 0x000fc800000000ff */
[----:B------:R-:W0:Y:S02]  /*29d0*/  @P0 MUFU.RSQ R3, R4 ;  /* 0x0000000400030308 */ /* 0x000e240000001400 */
[----:B0-----:R-:W-:Y:S01]  /*29e0*/  @P0 FMUL.FTZ R5, R4, R3 ;  /* 0x0000000304050220 */ /* 0x001fe20000410000 */
[----:B------:R-:W-:Y:S01]  /*29f0*/  @P0 FMUL.FTZ R9, R3, 0.5 ;  /* 0x3f00000003090820 */ /* 0x000fe20000410000 */
[----:B------:R-:W-:Y:S02]  /*2a00*/  @!P0 MOV R3, R0 ;  /* 0x0000000000038202 */ /* 0x000fe40000000f00 */
[----:B------:R-:W-:-:S04]  /*2a10*/  @P0 FADD.FTZ R7, -R5, -RZ ;  /* 0x800000ff05070221 */ /* 0x000fc80000010100 */
[----:B------:R-:W-:-:S04]  /*2a20*/  @P0 FFMA R10, R5, R7, R4 ;  /* 0x00000007050a0223 */ /* 0x000fc80000000004 */
[----:B------:R-:W-:-:S04]  /*2a30*/  @P0 FFMA R9, R10, R9, R5 ;  /* 0x000000090a090223 */ /* 0x000fc80000000005 */
[----:B------:R-:W-:-:S07]  /*2a40*/  @P0 FMUL.FTZ R3, R9, 2.3283064365386962891e-10 ;  /* 0x2f80000009030820 */ /* 0x000fce0000410000 */
.L_x_58:
[----:B------:R-:W-:Y:S02]  /*2a50*/  HFMA2 R5, -RZ, RZ, 0, 0 ;  /* 0x00000000ff057431 */ /* 0x000fe400000001ff */
[----:B------:R-:W-:-:S04]  /*2a60*/  IMAD.MOV.U32 R4, RZ, RZ, R11 ;  /* 0x000000ffff047224 */ /* 0x000fc800078e000b */
[----:B------:R-:W-:Y:S05]  /*2a70*/  RET.REL.NODEC R4 `(_Z9LayerNormPKfPfii) ;  /* 0xffffffd404607950 */ /* 0x000fea0003c3ffff */
        .weak           $__internal_1_$__cuda_sm3x_div_rn_noftz_f32_slowpath
        .type           $__internal_1_$__cuda_sm3x_div_rn_noftz_f32_slowpath,@function
        .size           $__internal_1_$__cuda_sm3x_div_rn_noftz_f32_slowpath,(.L_x_72 - $__internal_1_$__cuda_sm3x_div_rn_noftz_f32_slowpath)
$__internal_1_$__cuda_sm3x_div_rn_noftz_f32_slowpath:
[----:B------:R-:W-:Y:S01]  /*2a80*/  SHF.R.U32.HI R11, RZ, 0x17, R3 ;  /* 0x00000017ff0b7819 */ /* 0x000fe20000011603 */
[----:B------:R-:W-:Y:S01]  /*2a90*/  BSSY.RECONVERGENT B0, `(.L_x_59) ;  /* 0x0000063000007945 */ /* 0x000fe20003800200 */
[----:B------:R-:W-:Y:S02]  /*2aa0*/  SHF.R.U32.HI R14, RZ, 0x17, R0 ;  /* 0x00000017ff0e7819 */ /* 0x000fe40000011600 */
[----:B------:R-:W-:Y:S02]  /*2ab0*/  LOP3.LUT R11, R11, 0xff, RZ, 0xc0, !PT ;  /* 0x000000ff0b0b7812 */ /* 0x000fe400078ec0ff */
[----:B------:R-:W-:Y:S02]  /*2ac0*/  LOP3.LUT R14, R14, 0xff, RZ, 0xc0, !PT ;  /* 0x000000ff0e0e7812 */ /* 0x000fe400078ec0ff */
[----:B------:R-:W-:Y:S02]  /*2ad0*/  IADD3 R17, PT, PT, R11, -0x1, RZ ;  /* 0xffffffff0b117810 */ /* 0x000fe40007ffe0ff */
[----:B------:R-:W-:-:S02]  /*2ae0*/  IADD3 R16, PT, PT, R14, -0x1, RZ ;  /* 0xffffffff0e107810 */ /* 0x000fc40007ffe0ff */
[----:B------:R-:W-:Y:S02]  /*2af0*/  ISETP.GT.U32.AND P0, PT, R17, 0xfd, PT ;  /* 0x000000fd1100780c */ /* 0x000fe40003f04070 */
[----:B------:R-:W-:Y:S02]  /*2b00*/  MOV R15, R3 ;  /* 0x00000003000f7202 */ /* 0x000fe40000000f00 */
[----:B------:R-:W-:-:S13]  /*2b10*/  ISETP.GT.U32.OR P0, PT, R16, 0xfd, P0 ;  /* 0x000000fd1000780c */ /* 0x000fda0000704470 */
[----:B------:R-:W-:Y:S01]  /*2b20*/  @!P0 MOV R10, RZ ;  /* 0x000000ff000a8202 */ /* 0x000fe20000000f00 */
[----:B------:R-:W-:Y:S06]  /*2b30*/  @!P0 BRA `(.L_x_60) ;  /* 0x00000000005c8947 */ /* 0x000fec0003800000 */
[----:B------:R-:W-:Y:S02]  /*2b40*/  FSETP.GTU.FTZ.AND P0, PT, |R0|, +INF , PT ;  /* 0x7f8000000000780b */ /* 0x000fe40003f1c200 */
[----:B------:R-:W-:-:S04]  /*2b50*/  FSETP.GTU.FTZ.AND P1, PT, |R3|, +INF , PT ;  /* 0x7f8000000300780b */ /* 0x000fc80003f3c200 */
[----:B------:R-:W-:-:S13]  /*2b60*/  PLOP3.LUT P0, PT, P0, P1, PT, 0xf8, 0x8f ;  /* 0x00000000008f781c */ /* 0x000fda0000703f70 */
[----:B------:R-:W-:Y:S05]  /*2b70*/  @P0 BRA `(.L_x_61) ;  /* 0x00000004004c0947 */ /* 0x000fea0003800000 */
[----:B------:R-:W-:-:S13]  /*2b80*/  LOP3.LUT P0, RZ, R15, 0x7fffffff, R0, 0xc8, !PT ;  /* 0x7fffffff0fff7812 */ /* 0x000fda000780c800 */
[----:B------:R-:W-:Y:S05]  /*2b90*/  @!P0 BRA `(.L_x_62) ;  /* 0x00000004003c8947 */ /* 0x000fea0003800000 */
[C---:B------:R-:W-:Y:S02]  /*2ba0*/  FSETP.NEU.FTZ.AND P3, PT, |R0|.reuse, +INF , PT ;  /* 0x7f8000000000780b */ /* 0x040fe40003f7d200 */
[----:B------:R-:W-:Y:S02]  /*2bb0*/  FSETP.NEU.FTZ.AND P1, PT, |R3|, +INF , PT ;  /* 0x7f8000000300780b */ /* 0x000fe40003f3d200 */
[----:B------:R-:W-:-:S11]  /*2bc0*/  FSETP.NEU.FTZ.AND P0, PT, |R0|, +INF , PT ;  /* 0x7f8000000000780b */ /* 0x000fd60003f1d200 */
[----:B------:R-:W-:Y:S05]  /*2bd0*/  @!P1 BRA !P3, `(.L_x_62) ;  /* 0x00000004002c9947 */ /* 0x000fea0005800000 */
[----:B------:R-:W-:-:S04]  /*2be0*/  LOP3.LUT P3, RZ, R0, 0x7fffffff, RZ, 0xc0, !PT ;  /* 0x7fffffff00ff7812 */ /* 0x000fc8000786c0ff */
[----:B------:R-:W-:-:S13]  /*2bf0*/  PLOP3.LUT P1, PT, P1, P3, PT, 0x2f, 0xf2 ;  /* 0x0000000000f2781c */ /* 0x000fda0000f26577 */
[----:B------:R-:W-:Y:S05]  /*2c00*/  @P1 BRA `(.L_x_63) ;  /* 0x0000000400181947 */ /* 0x000fea0003800000 */
[----:B------:R-:W-:-:S04]  /*2c10*/  LOP3.LUT P1, RZ, R15, 0x7fffffff, RZ, 0xc0, !PT ;  /* 0x7fffffff0fff7812 */ /* 0x000fc8000782c0ff */
[----:B------:R-:W-:-:S13]  /*2c20*/  PLOP3.LUT P0, PT, P0, P1, PT, 0x2f, 0xf2 ;  /* 0x0000000000f2781c */ /* 0x000fda0000702577 */
[----:B------:R-:W-:Y:S05]  /*2c30*/  @P0 BRA `(.L_x_64) ;  /* 0x0000000400000947 */ /* 0x000fea0003800000 */
[----:B------:R-:W-:Y:S02]  /*2c40*/  ISETP.GE.AND P0, PT, R16, RZ, PT ;  /* 0x000000ff1000720c */ /* 0x000fe40003f06270 */
[----:B------:R-:W-:-:S11]  /*2c50*/  ISETP.GE.AND P1, PT, R17, RZ, PT ;  /* 0x000000ff1100720c */ /* 0x000fd60003f26270 */
[----:B------:R-:W-:Y:S01]  /*2c60*/  @P0 MOV R10, RZ ;  /* 0x000000ff000a0202 */ /* 0x000fe20000000f00 */
[----:B------:R-:W-:Y:S01]  /*2c70*/  @!P0 FFMA R0, R0, 1.84467440737095516160e+19, RZ ;  /* 0x5f80000000008823 */ /* 0x000fe200000000ff */
[----:B------:R-:W-:Y:S01]  /*2c80*/  @!P0 MOV R10, 0xffffffc0 ;  /* 0xffffffc0000a8802 */ /* 0x000fe20000000f00 */
[----:B------:R-:W-:-:S03]  /*2c90*/  @!P1 FFMA R15, R3, 1.84467440737095516160e+19, RZ ;  /* 0x5f800000030f9823 */ /* 0x000fc600000000ff */
[----:B------:R-:W-:-:S07]  /*2ca0*/  @!P1 IADD3 R10, PT, PT, R10, 0x40, RZ ;  /* 0x000000400a0a9810 */ /* 0x000fce0007ffe0ff */
.L_x_60:
[----:B------:R-:W-:Y:S01]  /*2cb0*/  LEA R16, R11, 0xc0800000, 0x17 ;  /* 0xc08000000b107811 */ /* 0x000fe200078eb8ff */
[----:B------:R-:W-:Y:S01]  /*2cc0*/  BSSY.RECONVERGENT B1, `(.L_x_65) ;  /* 0x0000036000017945 */ /* 0x000fe20003800200 */
[----:B------:R-:W-:Y:S02]  /*2cd0*/  IADD3 R14, PT, PT, R14, -0x7f, RZ ;  /* 0xffffff810e0e7810 */ /* 0x000fe40007ffe0ff */
[----:B------:R-:W-:-:S03]  /*2ce0*/  IADD3 R18, PT, PT, -R16, R15, RZ ;  /* 0x0000000f10127210 */ /* 0x000fc60007ffe1ff */
[----:B------:R-:W-:Y:S01]  /*2cf0*/  IMAD R0, R14, -0x800000, R0 ;  /* 0xff8000000e007824 */ /* 0x000fe200078e0200 */
[----:B------:R-:W0:Y:S01]  /*2d00*/  MUFU.RCP R16, R18 ;  /* 0x0000001200107308 */ /* 0x000e220000001000 */
[----:B------:R-:W-:-:S04]  /*2d10*/  FADD.FTZ R17, -R18, -RZ ;  /* 0x800000ff12117221 */ /* 0x000fc80000010100 */
[----:B0-----:R-:W-:-:S04]  /*2d20*/  FFMA R15, R16, R17, 1 ;  /* 0x3f800000100f7423 */ /* 0x001fc80000000011 */
[----:B------:R-:W-:-:S04]  /*2d30*/  FFMA R15, R16, R15, R16 ;  /* 0x0000000f100f7223 */ /* 0x000fc80000000010 */
[----:B------:R-:W-:-:S04]  /*2d40*/  FFMA R16, R0, R15, RZ ;  /* 0x0000000f00107223 */ /* 0x000fc800000000ff */
[----:B------:R-:W-:-:S04]  /*2d50*/  FFMA R19, R17, R16, R0 ;  /* 0x0000001011137223 */ /* 0x000fc80000000000 */
[----:B------:R-:W-:Y:S01]  /*2d60*/  FFMA R16, R15, R19, R16 ;  /* 0x000000130f107223 */ /* 0x000fe20000000010 */
[----:B------:R-:W-:-:S03]  /*2d70*/  IADD3 R19, PT, PT, R14, 0x7f, -R11 ;  /* 0x0000007f0e137810 */ /* 0x000fc60007ffe80b */
[----:B------:R-:W-:Y:S01]  /*2d80*/  FFMA R17, R17, R16, R0 ;  /* 0x0000001011117223 */ /* 0x000fe20000000000 */
[----:B------:R-:W-:-:S03]  /*2d90*/  IADD3 R19, PT, PT, R19, R10, RZ ;  /* 0x0000000a13137210 */ /* 0x000fc60007ffe0ff */
[----:B------:R-:W-:-:S05]  /*2da0*/  FFMA R0, R15, R17, R16 ;  /* 0x000000110f007223 */ /* 0x000fca0000000010 */
[----:B------:R-:W-:-:S04]  /*2db0*/  SHF.R.U32.HI R11, RZ, 0x17, R0 ;  /* 0x00000017ff0b7819 */ /* 0x000fc80000011600 */
[----:B------:R-:W-:-:S04]  /*2dc0*/  LOP3.LUT R11, R11, 0xff, RZ, 0xc0, !PT ;  /* 0x000000ff0b0b7812 */ /* 0x000fc800078ec0ff */
[----:B------:R-:W-:-:S04]  /*2dd0*/  IADD3 R11, PT, PT, R11, R19, RZ ;  /* 0x000000130b0b7210 */ /* 0x000fc80007ffe0ff */
[----:B------:R-:W-:-:S04]  /*2de0*/  IADD3 R10, PT, PT, R11, -0x1, RZ ;  /* 0xffffffff0b0a7810 */ /* 0x000fc80007ffe0ff */
[----:B------:R-:W-:-:S13]  /*2df0*/  ISETP.GE.U32.AND P0, PT, R10, 0xfe, PT ;  /* 0x000000fe0a00780c */ /* 0x000fda0003f06070 */
[----:B------:R-:W-:Y:S05]  /*2e00*/  @!P0 BRA `(.L_x_66) ;  /* 0x0000000000808947 */ /* 0x000fea0003800000 */
[----:B------:R-:W-:-:S13]  /*2e10*/  ISETP.GT.AND P0, PT, R11, 0xfe, PT ;  /* 0x000000fe0b00780c */ /* 0x000fda0003f04270 */
[----:B------:R-:W-:Y:S05]  /*2e20*/  @P0 BRA `(.L_x_67) ;  /* 0x00000000006c0947 */ /* 0x000fea0003800000 */
[----:B------:R-:W-:-:S13]  /*2e30*/  ISETP.GE.AND P0, PT, R11, 0x1, PT ;  /* 0x000000010b00780c */ /* 0x000fda0003f06270 */
[----:B------:R-:W-:Y:S05]  /*2e40*/  @P0 BRA `(.L_x_68) ;  /* 0x0000000000740947 */ /* 0x000fea0003800000 */
[----:B------:R-:W-:Y:S02]  /*2e50*/  ISETP.GE.AND P0, PT, R11, -0x18, PT ;  /* 0xffffffe80b00780c */ /* 0x000fe40003f06270 */
[----:B------:R-:W-:-:S11]  /*2e60*/  LOP3.LUT R0, R0, 0x80000000, RZ, 0xc0, !PT ;  /* 0x8000000000007812 */ /* 0x000fd600078ec0ff */
[----:B------:R-:W-:Y:S05]  /*2e70*/  @!P0 BRA `(.L_x_68) ;  /* 0x0000000000688947 */ /* 0x000fea0003800000 */
[-CC-:B------:R-:W-:Y:S01]  /*2e80*/  FFMA.RZ R10, R15, R17.reuse, R16.reuse ;  /* 0x000000110f0a7223 */ /* 0x180fe2000000c010 */
[C---:B------:R-:W-:Y:S02]  /*2e90*/  ISETP.NE.AND P3, PT, R11.reuse, RZ, PT ;  /* 0x000000ff0b00720c */ /* 0x040fe40003f65270 */
[----:B------:R-:W-:Y:S02]  /*2ea0*/  ISETP.NE.AND P1, PT, R11, RZ, PT ;  /* 0x000000ff0b00720c */ /* 0x000fe40003f25270 */
[----:B------:R-:W-:Y:S01]  /*2eb0*/  LOP3.LUT R14, R10, 0x7fffff, RZ, 0xc0, !PT ;  /* 0x007fffff0a0e7812 */ /* 0x000fe200078ec0ff */
[CCC-:B------:R-:W-:Y:S01]  /*2ec0*/  FFMA.RP R10, R15.reuse, R17.reuse, R16.reuse ;  /* 0x000000110f0a7223 */ /* 0x1c0fe20000008010 */
[----:B------:R-:W-:Y:S01]  /*2ed0*/  FFMA.RM R15, R15, R17, R16 ;  /* 0x000000110f0f7223 */ /* 0x000fe20000004010 */
[----:B------:R-:W-:Y:S02]  /*2ee0*/  IADD3 R17, PT, PT, R11, 0x20, RZ ;  /* 0x000000200b117810 */ /* 0x000fe40007ffe0ff */
[----:B------:R-:W-:-:S02]  /*2ef0*/  LOP3.LUT R14, R14, 0x800000, RZ, 0xfc, !PT ;  /* 0x008000000e0e7812 */ /* 0x000fc400078efcff */
[----:B------:R-:W-:Y:S02]  /*2f00*/  IADD3 R11, PT, PT, -R11, RZ, RZ ;  /* 0x000000ff0b0b7210 */ /* 0x000fe40007ffe1ff */
[----:B------:R-:W-:Y:S02]  /*2f10*/  SHF.L.U32 R17, R14, R17, RZ ;  /* 0x000000110e117219 */ /* 0x000fe400000006ff */
[----:B------:R-:W-:Y:S02]  /*2f20*/  FSETP.NEU.FTZ.AND P0, PT, R10, R15, PT ;  /* 0x0000000f0a00720b */ /* 0x000fe40003f1d000 */
[----:B------:R-:W-:Y:S02]  /*2f30*/  SEL R11, R11, RZ, P3 ;  /* 0x000000ff0b0b7207 */ /* 0x000fe40001800000 */
[----:B------:R-:W-:Y:S02]  /*2f40*/  ISETP.NE.AND P1, PT, R17, RZ, P1 ;  /* 0x000000ff1100720c */ /* 0x000fe40000f25270 */
[----:B------:R-:W-:-:S02]  /*2f50*/  SHF.R.U32.HI R11, RZ, R11, R14 ;  /* 0x0000000bff0b7219 */ /* 0x000fc4000001160e */
[----:B------:R-:W-:Y:S02]  /*2f60*/  PLOP3.LUT P0, PT, P0, P1, PT, 0xf8, 0x8f ;  /* 0x00000000008f781c */ /* 0x000fe40000703f70 */
[----:B------:R-:W-:Y:S02]  /*2f70*/  SHF.R.U32.HI R15, RZ, 0x1, R11 ;  /* 0x00000001ff0f7819 */ /* 0x000fe4000001160b */
[----:B------:R-:W-:-:S04]  /*2f80*/  SEL R10, RZ, 0x1, !P0 ;  /* 0x00000001ff0a7807 */ /* 0x000fc80004000000 */
[----:B------:R-:W-:-:S04]  /*2f90*/  LOP3.LUT R10, R10, 0x1, R15, 0xf8, !PT ;  /* 0x000000010a0a7812 */ /* 0x000fc800078ef80f */
[----:B------:R-:W-:-:S04]  /*2fa0*/  LOP3.LUT R10, R10, R11, RZ, 0xc0, !PT ;  /* 0x0000000b0a0a7212 */ /* 0x000fc800078ec0ff */
[----:B------:R-:W-:-:S04]  /*2fb0*/  IADD3 R15, PT, PT, R15, R10, RZ ;  /* 0x0000000a0f0f7210 */ /* 0x000fc80007ffe0ff */
[----:B------:R-:W-:Y:S01]  /*2fc0*/  LOP3.LUT R0, R15, R0, RZ, 0xfc, !PT ;  /* 0x000000000f007212 */ /* 0x000fe200078efcff */
[----:B------:R-:W-:Y:S06]  /*2fd0*/  BRA `(.L_x_68) ;  /* 0x0000000000107947 */ /* 0x000fec0003800000 */
.L_x_67:
[----:B------:R-:W-:-:S04]  /*2fe0*/  LOP3.LUT R0, R0, 0x80000000, RZ, 0xc0, !PT ;  /* 0x8000000000007812 */ /* 0x000fc800078ec0ff */
[----:B------:R-:W-:Y:S01]  /*2ff0*/  LOP3.LUT R0, R0, 0x7f800000, RZ, 0xfc, !PT ;  /* 0x7f80000000007812 */ /* 0x000fe200078efcff */
[----:B------:R-:W-:Y:S06]  /*3000*/  BRA `(.L_x_68) ;  /* 0x0000000000047947 */ /* 0x000fec0003800000 */
.L_x_66:
[----:B------:R-:W-:-:S07]  /*3010*/  LEA R0, R19, R0, 0x17 ;  /* 0x0000000013007211 */ /* 0x000fce00078eb8ff */
.L_x_68:
[----:B------:R-:W-:Y:S05]  /*3020*/  BSYNC.RECONVERGENT B1 ;  /* 0x0000000000017941 */ /* 0x000fea0003800200 */
.L_x_65:
[----:B------:R-:W-:Y:S05]  /*3030*/  BRA `(.L_x_69) ;  /* 0x0000000000207947 */ /* 0x000fea0003800000 */
.L_x_64:
[----:B------:R-:W-:-:S04]  /*3040*/  LOP3.LUT R0, R15, 0x80000000, R0, 0x48, !PT ;  /* 0x800000000f007812 */ /* 0x000fc800078e4800 */
[----:B------:R-:W-:Y:S01]  /*3050*/  LOP3.LUT R0, R0, 0x7f800000, RZ, 0xfc, !PT ;  /* 0x7f80000000007812 */ /* 0x000fe200078efcff */
[----:B------:R-:W-:Y:S06]  /*3060*/  BRA `(.L_x_69) ;  /* 0x0000000000147947 */ /* 0x000fec0003800000 */
.L_x_63:
[----:B------:R-:W-:Y:S01]  /*3070*/  LOP3.LUT R0, R15, 0x80000000, R0, 0x48, !PT ;  /* 0x800000000f007812 */ /* 0x000fe200078e4800 */
[----:B------:R-:W-:Y:S06]  /*3080*/  BRA `(.L_x_69) ;  /* 0x00000000000c7947 */ /* 0x000fec0003800000 */
.L_x_62:
[----:B------:R-:W0:Y:S01]  /*3090*/  MUFU.RSQ R0, -QNAN ;  /* 0xffc0000000007908 */ /* 0x000e220000001400 */
[----:B------:R-:W-:Y:S05]  /*30a0*/  BRA `(.L_x_69) ;  /* 0x0000000000047947 */ /* 0x000fea0003800000 */
.L_x_61:
[----:B------:R-:W-:-:S07]  /*30b0*/  FADD.FTZ R0, R0, R3 ;  /* 0x0000000300007221 */ /* 0x000fce0000010000 */
.L_x_69:
[----:B------:R-:W-:Y:S05]  /*30c0*/  BSYNC.RECONVERGENT B0 ;  /* 0x0000000000007941 */ /* 0x000fea0003800200 */
.L_x_59:
[----:B------:R-:W-:Y:S01]  /*30d0*/  HFMA2 R11, -RZ, RZ, 0, 0 ;  /* 0x00000000ff0b7431 */ /* 0x000fe200000001ff */
[----:B------:R-:W-:-:S04]  /*30e0*/  MOV R10, R13 ;  /* 0x0000000d000a7202 */ /* 0x000fc80000000f00 */
[----:B0-----:R-:W-:Y:S05]  /*30f0*/  RET.REL.NODEC R10 `(_Z9LayerNormPKfPfii) ;  /* 0xffffffcc0ac07950 */ /* 0x001fea0003c3ffff */
.L_x_70:
[----:B------:R-:W-:-:S00]  /*3100*/  BRA `(.L_x_70) ;  /* 0xfffffffc00fc7947 */ /* 0x000fc0000383ffff */
[----:B------:R-:W-:-:S00]  /*3110*/  NOP ;  /* 0x0000000000007918 */ /* 0x000fc00000000000 */
        /* <DEDUP_REMOVED lines=14> */
.L_x_72:


//--------------------- .nv.shared._Z9LayerNormPKfPfii --------------------------
	.section	.nv.shared._Z9LayerNormPKfPfii,"aw",@nobits
	.sectionflags	@""
	.align	16
	.zero		1024


//--------------------- .nv.shared.reserved.0     --------------------------
	.section	.nv.shared.reserved.0,"aw",@nobits
	.weak		__nv_reservedSMEM_offset_0_alias
	.size		__nv_reservedSMEM_offset_0_alias, 0, 64
	.other		__nv_reservedSMEM_offset_0_alias,@"STO_CUDA_RESERVED_SHARED STV_DEFAULT"
__nv_reservedSMEM_offset_0_alias:
	.zero		0
	.zero		64


//--------------------- .nv.constant0._Z9LayerNormPKfPfii --------------------------
	.section	.nv.constant0._Z9LayerNormPKfPfii,"a",@progbits
	.sectionflags	@""
	.align	4
.nv.constant0._Z9LayerNormPKfPfii:
	.zero		920


//--------------------- SYMBOLS --------------------------

	.type		.nv.reservedSmem.offset0,@object
	.size		.nv.reservedSmem.offset0,0x4
	.type		.nv.reservedSmem.cap,@object
	.size		.nv.reservedSmem.cap,0x4
